//
// Generated by NVIDIA NVVM Compiler
//
// Compiler Build ID: CL-36424714
// Cuda compilation tools, release 13.0, V13.0.88
// Based on NVVM 20.0.0
//

.version 9.0
.target sm_100
.address_size 64

	// .globl	update_gates

.visible .entry update_gates(
	.param .u32 update_gates_param_0,
	.param .f64 update_gates_param_1,
	.param .u64 .ptr .align 1 update_gates_param_2,
	.param .u64 .ptr .align 1 update_gates_param_3,
	.param .u64 .ptr .align 1 update_gates_param_4,
	.param .u64 .ptr .align 1 update_gates_param_5
)
{
	.reg .pred 	%p<31>;
	.reg .b32 	%r<141>;
	.reg .b32 	%f<19>;
	.reg .b64 	%rd<17>;
	.reg .b64 	%fd<271>;

	ld.param.u32 	%r29, [update_gates_param_0];
	ld.param.u64 	%rd4, [update_gates_param_2];
	ld.param.u64 	%rd5, [update_gates_param_3];
	ld.param.u64 	%rd6, [update_gates_param_4];
	ld.param.u64 	%rd7, [update_gates_param_5];
	mov.u32 	%r30, %ntid.x;
	mov.u32 	%r31, %ctaid.x;
	mov.u32 	%r32, %tid.x;
	mad.lo.s32 	%r1, %r30, %r31, %r32;
	setp.ge.s32 	%p1, %r1, %r29;
	@%p1 bra 	$L__BB0_33;
	cvta.to.global.u64 	%rd8, %rd4;
	mul.wide.s32 	%rd9, %r1, 8;
	add.s64 	%rd10, %rd8, %rd9;
	ld.global.nc.f64 	%fd1, [%rd10];
	add.f64 	%fd2, %fd1, 0d404B800000000000;
	abs.f64 	%fd64, %fd2;
	setp.lt.f64 	%p2, %fd64, 0d3EE4F8B588E368F1;
	mov.f64 	%fd261, 0d3FB999999999999A;
	@%p2 bra 	$L__BB0_6;
	mul.f64 	%fd3, %fd2, 0dBFB999999999999A;
	fma.rn.f64 	%fd65, %fd3, 0d3FF71547652B82FE, 0d4338000000000000;
	{
	.reg .b32 %temp; 
	mov.b64 	{%r2, %temp}, %fd65;
	}
	mov.f64 	%fd66, 0dC338000000000000;
	add.rn.f64 	%fd67, %fd65, %fd66;
	fma.rn.f64 	%fd68, %fd67, 0dBFE62E42FEFA39EF, %fd3;
	fma.rn.f64 	%fd69, %fd67, 0dBC7ABC9E3B39803F, %fd68;
	fma.rn.f64 	%fd70, %fd69, 0d3E5ADE1569CE2BDF, 0d3E928AF3FCA213EA;
	fma.rn.f64 	%fd71, %fd70, %fd69, 0d3EC71DEE62401315;
	fma.rn.f64 	%fd72, %fd71, %fd69, 0d3EFA01997C89EB71;
	fma.rn.f64 	%fd73, %fd72, %fd69, 0d3F2A01A014761F65;
	fma.rn.f64 	%fd74, %fd73, %fd69, 0d3F56C16C1852B7AF;
	fma.rn.f64 	%fd75, %fd74, %fd69, 0d3F81111111122322;
	fma.rn.f64 	%fd76, %fd75, %fd69, 0d3FA55555555502A1;
	fma.rn.f64 	%fd77, %fd76, %fd69, 0d3FC5555555555511;
	fma.rn.f64 	%fd78, %fd77, %fd69, 0d3FE000000000000B;
	fma.rn.f64 	%fd79, %fd78, %fd69, 0d3FF0000000000000;
	fma.rn.f64 	%fd80, %fd79, %fd69, 0d3FF0000000000000;
	{
	.reg .b32 %temp; 
	mov.b64 	{%r3, %temp}, %fd80;
	}
	{
	.reg .b32 %temp; 
	mov.b64 	{%temp, %r4}, %fd80;
	}
	shl.b32 	%r33, %r2, 20;
	add.s32 	%r34, %r33, %r4;
	mov.b64 	%fd260, {%r3, %r34};
	{
	.reg .b32 %temp; 
	mov.b64 	{%temp, %r35}, %fd3;
	}
	mov.b32 	%f10, %r35;
	abs.f32 	%f1, %f10;
	setp.lt.f32 	%p3, %f1, 0f4086232B;
	@%p3 bra 	$L__BB0_5;
	setp.lt.f64 	%p4, %fd3, 0d0000000000000000;
	add.f64 	%fd81, %fd3, 0d7FF0000000000000;
	selp.f64 	%fd260, 0d0000000000000000, %fd81, %p4;
	setp.geu.f32 	%p5, %f1, 0f40874800;
	@%p5 bra 	$L__BB0_5;
	shr.u32 	%r36, %r2, 31;
	add.s32 	%r37, %r2, %r36;
	shr.s32 	%r38, %r37, 1;
	shl.b32 	%r39, %r38, 20;
	add.s32 	%r40, %r4, %r39;
	mov.b64 	%fd82, {%r3, %r40};
	sub.s32 	%r41, %r2, %r38;
	shl.b32 	%r42, %r41, 20;
	add.s32 	%r43, %r42, 1072693248;
	mov.b32 	%r44, 0;
	mov.b64 	%fd83, {%r44, %r43};
	mul.f64 	%fd260, %fd83, %fd82;
$L__BB0_5:
	mov.f64 	%fd84, 0d3FF0000000000000;
	sub.f64 	%fd85, %fd84, %fd260;
	mul.f64 	%fd86, %fd2, 0d3F847AE147AE147B;
	div.rn.f64 	%fd261, %fd86, %fd85;
$L__BB0_6:
	add.f64 	%fd10, %fd1, 0d4050400000000000;
	mul.f64 	%fd11, %fd10, 0dBF8999999999999A;
	fma.rn.f64 	%fd87, %fd11, 0d3FF71547652B82FE, 0d4338000000000000;
	{
	.reg .b32 %temp; 
	mov.b64 	{%r5, %temp}, %fd87;
	}
	mov.f64 	%fd88, 0dC338000000000000;
	add.rn.f64 	%fd89, %fd87, %fd88;
	fma.rn.f64 	%fd90, %fd89, 0dBFE62E42FEFA39EF, %fd11;
	fma.rn.f64 	%fd91, %fd89, 0dBC7ABC9E3B39803F, %fd90;
	fma.rn.f64 	%fd92, %fd91, 0d3E5ADE1569CE2BDF, 0d3E928AF3FCA213EA;
	fma.rn.f64 	%fd93, %fd92, %fd91, 0d3EC71DEE62401315;
	fma.rn.f64 	%fd94, %fd93, %fd91, 0d3EFA01997C89EB71;
	fma.rn.f64 	%fd95, %fd94, %fd91, 0d3F2A01A014761F65;
	fma.rn.f64 	%fd96, %fd95, %fd91, 0d3F56C16C1852B7AF;
	fma.rn.f64 	%fd97, %fd96, %fd91, 0d3F81111111122322;
	fma.rn.f64 	%fd98, %fd97, %fd91, 0d3FA55555555502A1;
	fma.rn.f64 	%fd99, %fd98, %fd91, 0d3FC5555555555511;
	fma.rn.f64 	%fd100, %fd99, %fd91, 0d3FE000000000000B;
	fma.rn.f64 	%fd101, %fd100, %fd91, 0d3FF0000000000000;
	fma.rn.f64 	%fd102, %fd101, %fd91, 0d3FF0000000000000;
	{
	.reg .b32 %temp; 
	mov.b64 	{%r6, %temp}, %fd102;
	}
	{
	.reg .b32 %temp; 
	mov.b64 	{%temp, %r7}, %fd102;
	}
	shl.b32 	%r45, %r5, 20;
	add.s32 	%r46, %r45, %r7;
	mov.b64 	%fd262, {%r6, %r46};
	{
	.reg .b32 %temp; 
	mov.b64 	{%temp, %r47}, %fd11;
	}
	mov.b32 	%f11, %r47;
	abs.f32 	%f2, %f11;
	setp.lt.f32 	%p6, %f2, 0f4086232B;
	@%p6 bra 	$L__BB0_9;
	setp.lt.f64 	%p7, %fd11, 0d0000000000000000;
	add.f64 	%fd103, %fd11, 0d7FF0000000000000;
	selp.f64 	%fd262, 0d0000000000000000, %fd103, %p7;
	setp.geu.f32 	%p8, %f2, 0f40874800;
	@%p8 bra 	$L__BB0_9;
	shr.u32 	%r48, %r5, 31;
	add.s32 	%r49, %r5, %r48;
	shr.s32 	%r50, %r49, 1;
	shl.b32 	%r51, %r50, 20;
	add.s32 	%r52, %r7, %r51;
	mov.b64 	%fd104, {%r6, %r52};
	sub.s32 	%r53, %r5, %r50;
	shl.b32 	%r54, %r53, 20;
	add.s32 	%r55, %r54, 1072693248;
	mov.b32 	%r56, 0;
	mov.b64 	%fd105, {%r56, %r55};
	mul.f64 	%fd262, %fd105, %fd104;
$L__BB0_9:
	add.f64 	%fd16, %fd1, 0d4044000000000000;
	abs.f64 	%fd107, %fd16;
	setp.lt.f64 	%p9, %fd107, 0d3EE4F8B588E368F1;
	mov.f64 	%fd264, 0d3FF0000000000000;
	@%p9 bra 	$L__BB0_14;
	mul.f64 	%fd17, %fd16, 0dBFB999999999999A;
	fma.rn.f64 	%fd108, %fd17, 0d3FF71547652B82FE, 0d4338000000000000;
	{
	.reg .b32 %temp; 
	mov.b64 	{%r8, %temp}, %fd108;
	}
	mov.f64 	%fd109, 0dC338000000000000;
	add.rn.f64 	%fd110, %fd108, %fd109;
	fma.rn.f64 	%fd111, %fd110, 0dBFE62E42FEFA39EF, %fd17;
	fma.rn.f64 	%fd112, %fd110, 0dBC7ABC9E3B39803F, %fd111;
	fma.rn.f64 	%fd113, %fd112, 0d3E5ADE1569CE2BDF, 0d3E928AF3FCA213EA;
	fma.rn.f64 	%fd114, %fd113, %fd112, 0d3EC71DEE62401315;
	fma.rn.f64 	%fd115, %fd114, %fd112, 0d3EFA01997C89EB71;
	fma.rn.f64 	%fd116, %fd115, %fd112, 0d3F2A01A014761F65;
	fma.rn.f64 	%fd117, %fd116, %fd112, 0d3F56C16C1852B7AF;
	fma.rn.f64 	%fd118, %fd117, %fd112, 0d3F81111111122322;
	fma.rn.f64 	%fd119, %fd118, %fd112, 0d3FA55555555502A1;
	fma.rn.f64 	%fd120, %fd119, %fd112, 0d3FC5555555555511;
	fma.rn.f64 	%fd121, %fd120, %fd112, 0d3FE000000000000B;
	fma.rn.f64 	%fd122, %fd121, %fd112, 0d3FF0000000000000;
	fma.rn.f64 	%fd123, %fd122, %fd112, 0d3FF0000000000000;
	{
	.reg .b32 %temp; 
	mov.b64 	{%r9, %temp}, %fd123;
	}
	{
	.reg .b32 %temp; 
	mov.b64 	{%temp, %r10}, %fd123;
	}
	shl.b32 	%r57, %r8, 20;
	add.s32 	%r58, %r57, %r10;
	mov.b64 	%fd263, {%r9, %r58};
	{
	.reg .b32 %temp; 
	mov.b64 	{%temp, %r59}, %fd17;
	}
	mov.b32 	%f12, %r59;
	abs.f32 	%f3, %f12;
	setp.lt.f32 	%p10, %f3, 0f4086232B;
	@%p10 bra 	$L__BB0_13;
	setp.lt.f64 	%p11, %fd17, 0d0000000000000000;
	add.f64 	%fd124, %fd17, 0d7FF0000000000000;
	selp.f64 	%fd263, 0d0000000000000000, %fd124, %p11;
	setp.geu.f32 	%p12, %f3, 0f40874800;
	@%p12 bra 	$L__BB0_13;
	shr.u32 	%r60, %r8, 31;
	add.s32 	%r61, %r8, %r60;
	shr.s32 	%r62, %r61, 1;
	shl.b32 	%r63, %r62, 20;
	add.s32 	%r64, %r10, %r63;
	mov.b64 	%fd125, {%r9, %r64};
	sub.s32 	%r65, %r8, %r62;
	shl.b32 	%r66, %r65, 20;
	add.s32 	%r67, %r66, 1072693248;
	mov.b32 	%r68, 0;
	mov.b64 	%fd126, {%r68, %r67};
	mul.f64 	%fd263, %fd126, %fd125;
$L__BB0_13:
	mov.f64 	%fd127, 0d3FF0000000000000;
	sub.f64 	%fd128, %fd127, %fd263;
	mul.f64 	%fd129, %fd16, 0d3FB999999999999A;
	div.rn.f64 	%fd264, %fd129, %fd128;
$L__BB0_14:
	div.rn.f64 	%fd24, %fd10, 0dC032000000000000;
	fma.rn.f64 	%fd130, %fd24, 0d3FF71547652B82FE, 0d4338000000000000;
	{
	.reg .b32 %temp; 
	mov.b64 	{%r11, %temp}, %fd130;
	}
	mov.f64 	%fd131, 0dC338000000000000;
	add.rn.f64 	%fd132, %fd130, %fd131;
	fma.rn.f64 	%fd133, %fd132, 0dBFE62E42FEFA39EF, %fd24;
	fma.rn.f64 	%fd134, %fd132, 0dBC7ABC9E3B39803F, %fd133;
	fma.rn.f64 	%fd135, %fd134, 0d3E5ADE1569CE2BDF, 0d3E928AF3FCA213EA;
	fma.rn.f64 	%fd136, %fd135, %fd134, 0d3EC71DEE62401315;
	fma.rn.f64 	%fd137, %fd136, %fd134, 0d3EFA01997C89EB71;
	fma.rn.f64 	%fd138, %fd137, %fd134, 0d3F2A01A014761F65;
	fma.rn.f64 	%fd139, %fd138, %fd134, 0d3F56C16C1852B7AF;
	fma.rn.f64 	%fd140, %fd139, %fd134, 0d3F81111111122322;
	fma.rn.f64 	%fd141, %fd140, %fd134, 0d3FA55555555502A1;
	fma.rn.f64 	%fd142, %fd141, %fd134, 0d3FC5555555555511;
	fma.rn.f64 	%fd143, %fd142, %fd134, 0d3FE000000000000B;
	fma.rn.f64 	%fd144, %fd143, %fd134, 0d3FF0000000000000;
	fma.rn.f64 	%fd145, %fd144, %fd134, 0d3FF0000000000000;
	{
	.reg .b32 %temp; 
	mov.b64 	{%r12, %temp}, %fd145;
	}
	{
	.reg .b32 %temp; 
	mov.b64 	{%temp, %r13}, %fd145;
	}
	shl.b32 	%r69, %r11, 20;
	add.s32 	%r70, %r69, %r13;
	mov.b64 	%fd265, {%r12, %r70};
	{
	.reg .b32 %temp; 
	mov.b64 	{%temp, %r71}, %fd24;
	}
	mov.b32 	%f13, %r71;
	abs.f32 	%f4, %f13;
	setp.lt.f32 	%p13, %f4, 0f4086232B;
	@%p13 bra 	$L__BB0_17;
	setp.lt.f64 	%p14, %fd24, 0d0000000000000000;
	add.f64 	%fd146, %fd24, 0d7FF0000000000000;
	selp.f64 	%fd265, 0d0000000000000000, %fd146, %p14;
	setp.geu.f32 	%p15, %f4, 0f40874800;
	@%p15 bra 	$L__BB0_17;
	shr.u32 	%r72, %r11, 31;
	add.s32 	%r73, %r11, %r72;
	shr.s32 	%r74, %r73, 1;
	shl.b32 	%r75, %r74, 20;
	add.s32 	%r76, %r13, %r75;
	mov.b64 	%fd147, {%r12, %r76};
	sub.s32 	%r77, %r11, %r74;
	shl.b32 	%r78, %r77, 20;
	add.s32 	%r79, %r78, 1072693248;
	mov.b32 	%r80, 0;
	mov.b64 	%fd148, {%r80, %r79};
	mul.f64 	%fd265, %fd148, %fd147;
$L__BB0_17:
	mul.f64 	%fd29, %fd10, 0dBFA999999999999A;
	fma.rn.f64 	%fd149, %fd29, 0d3FF71547652B82FE, 0d4338000000000000;
	{
	.reg .b32 %temp; 
	mov.b64 	{%r14, %temp}, %fd149;
	}
	mov.f64 	%fd150, 0dC338000000000000;
	add.rn.f64 	%fd151, %fd149, %fd150;
	fma.rn.f64 	%fd152, %fd151, 0dBFE62E42FEFA39EF, %fd29;
	fma.rn.f64 	%fd153, %fd151, 0dBC7ABC9E3B39803F, %fd152;
	fma.rn.f64 	%fd154, %fd153, 0d3E5ADE1569CE2BDF, 0d3E928AF3FCA213EA;
	fma.rn.f64 	%fd155, %fd154, %fd153, 0d3EC71DEE62401315;
	fma.rn.f64 	%fd156, %fd155, %fd153, 0d3EFA01997C89EB71;
	fma.rn.f64 	%fd157, %fd156, %fd153, 0d3F2A01A014761F65;
	fma.rn.f64 	%fd158, %fd157, %fd153, 0d3F56C16C1852B7AF;
	fma.rn.f64 	%fd159, %fd158, %fd153, 0d3F81111111122322;
	fma.rn.f64 	%fd160, %fd159, %fd153, 0d3FA55555555502A1;
	fma.rn.f64 	%fd161, %fd160, %fd153, 0d3FC5555555555511;
	fma.rn.f64 	%fd162, %fd161, %fd153, 0d3FE000000000000B;
	fma.rn.f64 	%fd163, %fd162, %fd153, 0d3FF0000000000000;
	fma.rn.f64 	%fd164, %fd163, %fd153, 0d3FF0000000000000;
	{
	.reg .b32 %temp; 
	mov.b64 	{%r15, %temp}, %fd164;
	}
	{
	.reg .b32 %temp; 
	mov.b64 	{%temp, %r16}, %fd164;
	}
	shl.b32 	%r81, %r14, 20;
	add.s32 	%r82, %r81, %r16;
	mov.b64 	%fd266, {%r15, %r82};
	{
	.reg .b32 %temp; 
	mov.b64 	{%temp, %r83}, %fd29;
	}
	mov.b32 	%f14, %r83;
	abs.f32 	%f5, %f14;
	setp.lt.f32 	%p16, %f5, 0f4086232B;
	@%p16 bra 	$L__BB0_20;
	setp.lt.f64 	%p17, %fd29, 0d0000000000000000;
	add.f64 	%fd165, %fd29, 0d7FF0000000000000;
	selp.f64 	%fd266, 0d0000000000000000, %fd165, %p17;
	setp.geu.f32 	%p18, %f5, 0f40874800;
	@%p18 bra 	$L__BB0_20;
	shr.u32 	%r84, %r14, 31;
	add.s32 	%r85, %r14, %r84;
	shr.s32 	%r86, %r85, 1;
	shl.b32 	%r87, %r86, 20;
	add.s32 	%r88, %r16, %r87;
	mov.b64 	%fd166, {%r15, %r88};
	sub.s32 	%r89, %r14, %r86;
	shl.b32 	%r90, %r89, 20;
	add.s32 	%r91, %r90, 1072693248;
	mov.b32 	%r92, 0;
	mov.b64 	%fd167, {%r92, %r91};
	mul.f64 	%fd266, %fd167, %fd166;
$L__BB0_20:
	add.f64 	%fd168, %fd1, 0d4041800000000000;
	mul.f64 	%fd34, %fd168, 0dBFB999999999999A;
	fma.rn.f64 	%fd169, %fd34, 0d3FF71547652B82FE, 0d4338000000000000;
	{
	.reg .b32 %temp; 
	mov.b64 	{%r17, %temp}, %fd169;
	}
	mov.f64 	%fd170, 0dC338000000000000;
	add.rn.f64 	%fd171, %fd169, %fd170;
	fma.rn.f64 	%fd172, %fd171, 0dBFE62E42FEFA39EF, %fd34;
	fma.rn.f64 	%fd173, %fd171, 0dBC7ABC9E3B39803F, %fd172;
	fma.rn.f64 	%fd174, %fd173, 0d3E5ADE1569CE2BDF, 0d3E928AF3FCA213EA;
	fma.rn.f64 	%fd175, %fd174, %fd173, 0d3EC71DEE62401315;
	fma.rn.f64 	%fd176, %fd175, %fd173, 0d3EFA01997C89EB71;
	fma.rn.f64 	%fd177, %fd176, %fd173, 0d3F2A01A014761F65;
	fma.rn.f64 	%fd178, %fd177, %fd173, 0d3F56C16C1852B7AF;
	fma.rn.f64 	%fd179, %fd178, %fd173, 0d3F81111111122322;
	fma.rn.f64 	%fd180, %fd179, %fd173, 0d3FA55555555502A1;
	fma.rn.f64 	%fd181, %fd180, %fd173, 0d3FC5555555555511;
	fma.rn.f64 	%fd182, %fd181, %fd173, 0d3FE000000000000B;
	fma.rn.f64 	%fd183, %fd182, %fd173, 0d3FF0000000000000;
	fma.rn.f64 	%fd184, %fd183, %fd173, 0d3FF0000000000000;
	{
	.reg .b32 %temp; 
	mov.b64 	{%r18, %temp}, %fd184;
	}
	{
	.reg .b32 %temp; 
	mov.b64 	{%temp, %r19}, %fd184;
	}
	shl.b32 	%r93, %r17, 20;
	add.s32 	%r94, %r93, %r19;
	mov.b64 	%fd267, {%r18, %r94};
	{
	.reg .b32 %temp; 
	mov.b64 	{%temp, %r95}, %fd34;
	}
	mov.b32 	%f15, %r95;
	abs.f32 	%f6, %f15;
	setp.lt.f32 	%p19, %f6, 0f4086232B;
	@%p19 bra 	$L__BB0_23;
	setp.lt.f64 	%p20, %fd34, 0d0000000000000000;
	add.f64 	%fd185, %fd34, 0d7FF0000000000000;
	selp.f64 	%fd267, 0d0000000000000000, %fd185, %p20;
	setp.geu.f32 	%p21, %f6, 0f40874800;
	@%p21 bra 	$L__BB0_23;
	shr.u32 	%r96, %r17, 31;
	add.s32 	%r97, %r17, %r96;
	shr.s32 	%r98, %r97, 1;
	shl.b32 	%r99, %r98, 20;
	add.s32 	%r100, %r19, %r99;
	mov.b64 	%fd186, {%r18, %r100};
	sub.s32 	%r101, %r17, %r98;
	shl.b32 	%r102, %r101, 20;
	add.s32 	%r103, %r102, 1072693248;
	mov.b32 	%r104, 0;
	mov.b64 	%fd187, {%r104, %r103};
	mul.f64 	%fd267, %fd187, %fd186;
$L__BB0_23:
	ld.param.f64 	%fd259, [update_gates_param_1];
	mul.f64 	%fd39, %fd266, 0d3FB1EB851EB851EC;
	add.f64 	%fd188, %fd267, 0d3FF0000000000000;
	rcp.rn.f64 	%fd189, %fd188;
	fma.rn.f64 	%fd190, %fd262, 0d3FC0000000000000, %fd261;
	rcp.rn.f64 	%fd191, %fd190;
	mul.f64 	%fd40, %fd261, %fd191;
	fma.rn.f64 	%fd192, %fd265, 0d4010000000000000, %fd264;
	rcp.rn.f64 	%fd41, %fd192;
	add.f64 	%fd193, %fd39, %fd189;
	rcp.rn.f64 	%fd42, %fd193;
	cvta.to.global.u64 	%rd11, %rd7;
	add.s64 	%rd1, %rd11, %rd9;
	ld.global.f64 	%fd43, [%rd1];
	neg.f64 	%fd44, %fd259;
	div.rn.f64 	%fd45, %fd44, %fd191;
	fma.rn.f64 	%fd194, %fd45, 0d3FF71547652B82FE, 0d4338000000000000;
	{
	.reg .b32 %temp; 
	mov.b64 	{%r20, %temp}, %fd194;
	}
	mov.f64 	%fd195, 0dC338000000000000;
	add.rn.f64 	%fd196, %fd194, %fd195;
	fma.rn.f64 	%fd197, %fd196, 0dBFE62E42FEFA39EF, %fd45;
	fma.rn.f64 	%fd198, %fd196, 0dBC7ABC9E3B39803F, %fd197;
	fma.rn.f64 	%fd199, %fd198, 0d3E5ADE1569CE2BDF, 0d3E928AF3FCA213EA;
	fma.rn.f64 	%fd200, %fd199, %fd198, 0d3EC71DEE62401315;
	fma.rn.f64 	%fd201, %fd200, %fd198, 0d3EFA01997C89EB71;
	fma.rn.f64 	%fd202, %fd201, %fd198, 0d3F2A01A014761F65;
	fma.rn.f64 	%fd203, %fd202, %fd198, 0d3F56C16C1852B7AF;
	fma.rn.f64 	%fd204, %fd203, %fd198, 0d3F81111111122322;
	fma.rn.f64 	%fd205, %fd204, %fd198, 0d3FA55555555502A1;
	fma.rn.f64 	%fd206, %fd205, %fd198, 0d3FC5555555555511;
	fma.rn.f64 	%fd207, %fd206, %fd198, 0d3FE000000000000B;
	fma.rn.f64 	%fd208, %fd207, %fd198, 0d3FF0000000000000;
	fma.rn.f64 	%fd209, %fd208, %fd198, 0d3FF0000000000000;
	{
	.reg .b32 %temp; 
	mov.b64 	{%r21, %temp}, %fd209;
	}
	{
	.reg .b32 %temp; 
	mov.b64 	{%temp, %r22}, %fd209;
	}
	shl.b32 	%r105, %r20, 20;
	add.s32 	%r106, %r105, %r22;
	mov.b64 	%fd268, {%r21, %r106};
	{
	.reg .b32 %temp; 
	mov.b64 	{%temp, %r107}, %fd45;
	}
	mov.b32 	%f16, %r107;
	abs.f32 	%f7, %f16;
	setp.lt.f32 	%p22, %f7, 0f4086232B;
	@%p22 bra 	$L__BB0_26;
	setp.lt.f64 	%p23, %fd45, 0d0000000000000000;
	add.f64 	%fd210, %fd45, 0d7FF0000000000000;
	selp.f64 	%fd268, 0d0000000000000000, %fd210, %p23;
	setp.geu.f32 	%p24, %f7, 0f40874800;
	@%p24 bra 	$L__BB0_26;
	shr.u32 	%r108, %r20, 31;
	add.s32 	%r109, %r20, %r108;
	shr.s32 	%r110, %r109, 1;
	shl.b32 	%r111, %r110, 20;
	add.s32 	%r112, %r22, %r111;
	mov.b64 	%fd211, {%r21, %r112};
	sub.s32 	%r113, %r20, %r110;
	shl.b32 	%r114, %r113, 20;
	add.s32 	%r115, %r114, 1072693248;
	mov.b32 	%r116, 0;
	mov.b64 	%fd212, {%r116, %r115};
	mul.f64 	%fd268, %fd212, %fd211;
$L__BB0_26:
	sub.f64 	%fd213, %fd43, %fd40;
	fma.rn.f64 	%fd214, %fd213, %fd268, %fd40;
	st.global.f64 	[%rd1], %fd214;
	cvta.to.global.u64 	%rd13, %rd5;
	add.s64 	%rd2, %rd13, %rd9;
	ld.global.f64 	%fd50, [%rd2];
	div.rn.f64 	%fd51, %fd44, %fd41;
	fma.rn.f64 	%fd215, %fd51, 0d3FF71547652B82FE, 0d4338000000000000;
	{
	.reg .b32 %temp; 
	mov.b64 	{%r23, %temp}, %fd215;
	}
	mov.f64 	%fd216, 0dC338000000000000;
	add.rn.f64 	%fd217, %fd215, %fd216;
	fma.rn.f64 	%fd218, %fd217, 0dBFE62E42FEFA39EF, %fd51;
	fma.rn.f64 	%fd219, %fd217, 0dBC7ABC9E3B39803F, %fd218;
	fma.rn.f64 	%fd220, %fd219, 0d3E5ADE1569CE2BDF, 0d3E928AF3FCA213EA;
	fma.rn.f64 	%fd221, %fd220, %fd219, 0d3EC71DEE62401315;
	fma.rn.f64 	%fd222, %fd221, %fd219, 0d3EFA01997C89EB71;
	fma.rn.f64 	%fd223, %fd222, %fd219, 0d3F2A01A014761F65;
	fma.rn.f64 	%fd224, %fd223, %fd219, 0d3F56C16C1852B7AF;
	fma.rn.f64 	%fd225, %fd224, %fd219, 0d3F81111111122322;
	fma.rn.f64 	%fd226, %fd225, %fd219, 0d3FA55555555502A1;
	fma.rn.f64 	%fd227, %fd226, %fd219, 0d3FC5555555555511;
	fma.rn.f64 	%fd228, %fd227, %fd219, 0d3FE000000000000B;
	fma.rn.f64 	%fd229, %fd228, %fd219, 0d3FF0000000000000;
	fma.rn.f64 	%fd230, %fd229, %fd219, 0d3FF0000000000000;
	{
	.reg .b32 %temp; 
	mov.b64 	{%r24, %temp}, %fd230;
	}
	{
	.reg .b32 %temp; 
	mov.b64 	{%temp, %r25}, %fd230;
	}
	shl.b32 	%r117, %r23, 20;
	add.s32 	%r118, %r117, %r25;
	mov.b64 	%fd269, {%r24, %r118};
	{
	.reg .b32 %temp; 
	mov.b64 	{%temp, %r119}, %fd51;
	}
	mov.b32 	%f17, %r119;
	abs.f32 	%f8, %f17;
	setp.lt.f32 	%p25, %f8, 0f4086232B;
	@%p25 bra 	$L__BB0_29;
	setp.lt.f64 	%p26, %fd51, 0d0000000000000000;
	add.f64 	%fd231, %fd51, 0d7FF0000000000000;
	selp.f64 	%fd269, 0d0000000000000000, %fd231, %p26;
	setp.geu.f32 	%p27, %f8, 0f40874800;
	@%p27 bra 	$L__BB0_29;
	shr.u32 	%r120, %r23, 31;
	add.s32 	%r121, %r23, %r120;
	shr.s32 	%r122, %r121, 1;
	shl.b32 	%r123, %r122, 20;
	add.s32 	%r124, %r25, %r123;
	mov.b64 	%fd232, {%r24, %r124};
	sub.s32 	%r125, %r23, %r122;
	shl.b32 	%r126, %r125, 20;
	add.s32 	%r127, %r126, 1072693248;
	mov.b32 	%r128, 0;
	mov.b64 	%fd233, {%r128, %r127};
	mul.f64 	%fd269, %fd233, %fd232;
$L__BB0_29:
	mul.f64 	%fd234, %fd264, %fd41;
	sub.f64 	%fd235, %fd50, %fd234;
	fma.rn.f64 	%fd236, %fd235, %fd269, %fd234;
	st.global.f64 	[%rd2], %fd236;
	cvta.to.global.u64 	%rd15, %rd6;
	add.s64 	%rd3, %rd15, %rd9;
	ld.global.f64 	%fd56, [%rd3];
	div.rn.f64 	%fd57, %fd44, %fd42;
	fma.rn.f64 	%fd237, %fd57, 0d3FF71547652B82FE, 0d4338000000000000;
	{
	.reg .b32 %temp; 
	mov.b64 	{%r26, %temp}, %fd237;
	}
	mov.f64 	%fd238, 0dC338000000000000;
	add.rn.f64 	%fd239, %fd237, %fd238;
	fma.rn.f64 	%fd240, %fd239, 0dBFE62E42FEFA39EF, %fd57;
	fma.rn.f64 	%fd241, %fd239, 0dBC7ABC9E3B39803F, %fd240;
	fma.rn.f64 	%fd242, %fd241, 0d3E5ADE1569CE2BDF, 0d3E928AF3FCA213EA;
	fma.rn.f64 	%fd243, %fd242, %fd241, 0d3EC71DEE62401315;
	fma.rn.f64 	%fd244, %fd243, %fd241, 0d3EFA01997C89EB71;
	fma.rn.f64 	%fd245, %fd244, %fd241, 0d3F2A01A014761F65;
	fma.rn.f64 	%fd246, %fd245, %fd241, 0d3F56C16C1852B7AF;
	fma.rn.f64 	%fd247, %fd246, %fd241, 0d3F81111111122322;
	fma.rn.f64 	%fd248, %fd247, %fd241, 0d3FA55555555502A1;
	fma.rn.f64 	%fd249, %fd248, %fd241, 0d3FC5555555555511;
	fma.rn.f64 	%fd250, %fd249, %fd241, 0d3FE000000000000B;
	fma.rn.f64 	%fd251, %fd250, %fd241, 0d3FF0000000000000;
	fma.rn.f64 	%fd252, %fd251, %fd241, 0d3FF0000000000000;
	{
	.reg .b32 %temp; 
	mov.b64 	{%r27, %temp}, %fd252;
	}
	{
	.reg .b32 %temp; 
	mov.b64 	{%temp, %r28}, %fd252;
	}
	shl.b32 	%r129, %r26, 20;
	add.s32 	%r130, %r129, %r28;
	mov.b64 	%fd270, {%r27, %r130};
	{
	.reg .b32 %temp; 
	mov.b64 	{%temp, %r131}, %fd57;
	}
	mov.b32 	%f18, %r131;
	abs.f32 	%f9, %f18;
	setp.lt.f32 	%p28, %f9, 0f4086232B;
	@%p28 bra 	$L__BB0_32;
	setp.lt.f64 	%p29, %fd57, 0d0000000000000000;
	add.f64 	%fd253, %fd57, 0d7FF0000000000000;
	selp.f64 	%fd270, 0d0000000000000000, %fd253, %p29;
	setp.geu.f32 	%p30, %f9, 0f40874800;
	@%p30 bra 	$L__BB0_32;
	shr.u32 	%r132, %r26, 31;
	add.s32 	%r133, %r26, %r132;
	shr.s32 	%r134, %r133, 1;
	shl.b32 	%r135, %r134, 20;
	add.s32 	%r136, %r28, %r135;
	mov.b64 	%fd254, {%r27, %r136};
	sub.s32 	%r137, %r26, %r134;
	shl.b32 	%r138, %r137, 20;
	add.s32 	%r139, %r138, 1072693248;
	mov.b32 	%r140, 0;
	mov.b64 	%fd255, {%r140, %r139};
	mul.f64 	%fd270, %fd255, %fd254;
$L__BB0_32:
	mul.f64 	%fd256, %fd39, %fd42;
	sub.f64 	%fd257, %fd56, %fd256;
	fma.rn.f64 	%fd258, %fd257, %fd270, %fd256;
	st.global.f64 	[%rd3], %fd258;
$L__BB0_33:
	ret;

}
	// .globl	update_voltage
.visible .entry update_voltage(
	.param .u32 update_voltage_param_0,
	.param .f64 update_voltage_param_1,
	.param .u64 .ptr .align 1 update_voltage_param_2,
	.param .u64 .ptr .align 1 update_voltage_param_3,
	.param .u64 .ptr .align 1 update_voltage_param_4,
	.param .u64 .ptr .align 1 update_voltage_param_5,
	.param .u64 .ptr .align 1 update_voltage_param_6,
	.param .u64 .ptr .align 1 update_voltage_param_7,
	.param .u64 .ptr .align 1 update_voltage_param_8,
	.param .f64 update_voltage_param_9,
	.param .f64 update_voltage_param_10,
	.param .u64 .ptr .align 1 update_voltage_param_11,
	.param .u64 .ptr .align 1 update_voltage_param_12,
	.param .u64 .ptr .align 1 update_voltage_param_13,
	.param .u64 .ptr .align 1 update_voltage_param_14,
	.param .u64 .ptr .align 1 update_voltage_param_15,
	.param .u64 .ptr .align 1 update_voltage_param_16,
	.param .u64 .ptr .align 1 update_voltage_param_17,
	.param .u64 .ptr .align 1 update_voltage_param_18,
	.param .u64 .ptr .align 1 update_voltage_param_19,
	.param .u32 update_voltage_param_20
)
{
	.reg .pred 	%p<12>;
	.reg .b16 	%rs<4>;
	.reg .b32 	%r<8>;
	.reg .b64 	%rd<60>;
	.reg .b64 	%fd<48>;

	ld.param.u32 	%r3, [update_voltage_param_0];
	ld.param.u64 	%rd3, [update_voltage_param_2];
	ld.param.u64 	%rd4, [update_voltage_param_3];
	ld.param.u64 	%rd5, [update_voltage_param_4];
	ld.param.u64 	%rd6, [update_voltage_param_5];
	ld.param.u64 	%rd7, [update_voltage_param_6];
	ld.param.u64 	%rd8, [update_voltage_param_7];
	ld.param.u64 	%rd9, [update_voltage_param_8];
	ld.param.f64 	%fd13, [update_voltage_param_9];
	ld.param.u64 	%rd10, [update_voltage_param_11];
	ld.param.u64 	%rd11, [update_voltage_param_12];
	ld.param.u64 	%rd12, [update_voltage_param_13];
	ld.param.u64 	%rd13, [update_voltage_param_14];
	ld.param.u64 	%rd14, [update_voltage_param_15];
	ld.param.u64 	%rd15, [update_voltage_param_16];
	ld.param.u64 	%rd16, [update_voltage_param_17];
	ld.param.u64 	%rd17, [update_voltage_param_18];
	ld.param.u64 	%rd18, [update_voltage_param_19];
	ld.param.u32 	%r2, [update_voltage_param_20];
	cvta.to.global.u64 	%rd1, %rd17;
	mov.u32 	%r4, %ntid.x;
	mov.u32 	%r5, %ctaid.x;
	mov.u32 	%r6, %tid.x;
	mad.lo.s32 	%r1, %r4, %r5, %r6;
	setp.ge.s32 	%p1, %r1, %r3;
	@%p1 bra 	$L__BB1_16;
	cvta.to.global.u64 	%rd19, %rd16;
	cvta.to.global.u64 	%rd20, %rd10;
	cvta.to.global.u64 	%rd21, %rd11;
	cvta.to.global.u64 	%rd22, %rd12;
	cvta.to.global.u64 	%rd23, %rd4;
	cvta.to.global.u64 	%rd24, %rd5;
	cvta.to.global.u64 	%rd25, %rd6;
	cvta.to.global.u64 	%rd26, %rd7;
	cvta.to.global.u64 	%rd27, %rd8;
	cvta.to.global.u64 	%rd28, %rd9;
	mul.wide.s32 	%rd29, %r1, 8;
	add.s64 	%rd2, %rd19, %rd29;
	ld.global.f64 	%fd1, [%rd2];
	add.s64 	%rd30, %rd20, %rd29;
	ld.global.nc.f64 	%fd15, [%rd30];
	add.s64 	%rd31, %rd21, %rd29;
	ld.global.nc.f64 	%fd16, [%rd31];
	add.s64 	%rd32, %rd22, %rd29;
	ld.global.nc.f64 	%fd17, [%rd32];
	add.s64 	%rd33, %rd23, %rd29;
	ld.global.nc.f64 	%fd18, [%rd33];
	add.s64 	%rd34, %rd24, %rd29;
	ld.global.nc.f64 	%fd19, [%rd34];
	sub.f64 	%fd20, %fd1, %fd19;
	mul.f64 	%fd2, %fd18, %fd20;
	add.s64 	%rd35, %rd25, %rd29;
	ld.global.nc.f64 	%fd21, [%rd35];
	mul.f64 	%fd22, %fd17, %fd21;
	mul.f64 	%fd23, %fd17, %fd22;
	mul.f64 	%fd24, %fd17, %fd23;
	mul.f64 	%fd25, %fd17, %fd24;
	add.s64 	%rd36, %rd26, %rd29;
	ld.global.nc.f64 	%fd26, [%rd36];
	sub.f64 	%fd27, %fd1, %fd26;
	mul.f64 	%fd3, %fd27, %fd25;
	add.s64 	%rd37, %rd27, %rd29;
	ld.global.nc.f64 	%fd28, [%rd37];
	mul.f64 	%fd29, %fd15, %fd28;
	mul.f64 	%fd30, %fd15, %fd29;
	mul.f64 	%fd31, %fd15, %fd30;
	mul.f64 	%fd32, %fd16, %fd31;
	add.s64 	%rd38, %rd28, %rd29;
	ld.global.nc.f64 	%fd33, [%rd38];
	sub.f64 	%fd34, %fd1, %fd33;
	mul.f64 	%fd4, %fd34, %fd32;
	setp.eq.s64 	%p2, %rd13, 0;
	mov.f64 	%fd45, 0d0000000000000000;
	@%p2 bra 	$L__BB1_3;
	cvta.to.global.u64 	%rd39, %rd13;
	add.s64 	%rd41, %rd39, %rd29;
	ld.global.nc.f64 	%fd45, [%rd41];
$L__BB1_3:
	setp.eq.s64 	%p3, %rd14, 0;
	mov.f64 	%fd46, 0d0000000000000000;
	@%p3 bra 	$L__BB1_5;
	cvta.to.global.u64 	%rd42, %rd14;
	add.s64 	%rd44, %rd42, %rd29;
	ld.global.nc.f64 	%fd46, [%rd44];
$L__BB1_5:
	setp.eq.s64 	%p4, %rd15, 0;
	mov.f64 	%fd47, 0d0000000000000000;
	@%p4 bra 	$L__BB1_7;
	cvta.to.global.u64 	%rd45, %rd15;
	add.s64 	%rd47, %rd45, %rd29;
	ld.global.nc.f64 	%fd47, [%rd47];
$L__BB1_7:
	ld.param.f64 	%fd44, [update_voltage_param_1];
	add.f64 	%fd37, %fd2, %fd3;
	add.f64 	%fd38, %fd37, %fd4;
	add.f64 	%fd39, %fd45, %fd46;
	add.f64 	%fd40, %fd39, %fd47;
	sub.f64 	%fd41, %fd40, %fd38;
	cvta.to.global.u64 	%rd48, %rd3;
	add.s64 	%rd50, %rd48, %rd29;
	ld.global.nc.f64 	%fd42, [%rd50];
	div.rn.f64 	%fd43, %fd44, %fd42;
	fma.rn.f64 	%fd11, %fd43, %fd41, %fd1;
	cvta.to.global.u64 	%rd51, %rd18;
	mul.wide.s32 	%rd52, %r1, 4;
	add.s64 	%rd53, %rd51, %rd52;
	ld.global.nc.u32 	%r7, [%rd53];
	setp.ne.s32 	%p5, %r7, %r2;
	@%p5 bra 	$L__BB1_13;
	setp.geu.f64 	%p7, %fd1, %fd13;
	setp.ltu.f64 	%p8, %fd11, %fd13;
	or.pred  	%p9, %p7, %p8;
	@%p9 bra 	$L__BB1_11;
	setp.eq.s64 	%p11, %rd17, 0;
	@%p11 bra 	$L__BB1_15;
	cvt.s64.s32 	%rd58, %r1;
	add.s64 	%rd59, %rd1, %rd58;
	mov.b16 	%rs3, 1;
	st.global.u8 	[%rd59], %rs3;
	bra.uni 	$L__BB1_15;
$L__BB1_11:
	setp.eq.s64 	%p10, %rd17, 0;
	@%p10 bra 	$L__BB1_15;
	cvt.s64.s32 	%rd56, %r1;
	add.s64 	%rd57, %rd1, %rd56;
	mov.b16 	%rs2, 0;
	st.global.u8 	[%rd57], %rs2;
	bra.uni 	$L__BB1_15;
$L__BB1_13:
	setp.eq.s64 	%p6, %rd17, 0;
	@%p6 bra 	$L__BB1_15;
	cvt.s64.s32 	%rd54, %r1;
	add.s64 	%rd55, %rd1, %rd54;
	mov.b16 	%rs1, 0;
	st.global.u8 	[%rd55], %rs1;
$L__BB1_15:
	st.global.f64 	[%rd2], %fd11;
$L__BB1_16:
	ret;

}
	// .globl	compute_axial_currents
.visible .entry compute_axial_currents(
	.param .u32 compute_axial_currents_param_0,
	.param .u64 .ptr .align 1 compute_axial_currents_param_1,
	.param .u64 .ptr .align 1 compute_axial_currents_param_2,
	.param .u64 .ptr .align 1 compute_axial_currents_param_3,
	.param .u64 .ptr .align 1 compute_axial_currents_param_4
)
{
	.reg .pred 	%p<2>;
	.reg .b32 	%r<9>;
	.reg .b64 	%rd<19>;
	.reg .b64 	%fd<9>;

	ld.param.u32 	%r2, [compute_axial_currents_param_0];
	ld.param.u64 	%rd1, [compute_axial_currents_param_1];
	ld.param.u64 	%rd2, [compute_axial_currents_param_2];
	ld.param.u64 	%rd3, [compute_axial_currents_param_3];
	ld.param.u64 	%rd4, [compute_axial_currents_param_4];
	mov.u32 	%r3, %ntid.x;
	mov.u32 	%r4, %ctaid.x;
	mov.u32 	%r5, %tid.x;
	mad.lo.s32 	%r1, %r3, %r4, %r5;
	setp.ge.s32 	%p1, %r1, %r2;
	@%p1 bra 	$L__BB2_2;
	cvta.to.global.u64 	%rd5, %rd1;
	cvta.to.global.u64 	%rd6, %rd3;
	cvta.to.global.u64 	%rd7, %rd2;
	cvta.to.global.u64 	%rd8, %rd4;
	shl.b32 	%r6, %r1, 1;
	mul.wide.s32 	%rd9, %r6, 4;
	add.s64 	%rd10, %rd5, %rd9;
	ld.global.nc.u32 	%r7, [%rd10];
	ld.global.nc.u32 	%r8, [%rd10+4];
	mul.wide.s32 	%rd11, %r7, 8;
	add.s64 	%rd12, %rd6, %rd11;
	ld.global.nc.f64 	%fd1, [%rd12];
	mul.wide.s32 	%rd13, %r8, 8;
	add.s64 	%rd14, %rd6, %rd13;
	ld.global.nc.f64 	%fd2, [%rd14];
	mul.wide.s32 	%rd15, %r1, 8;
	add.s64 	%rd16, %rd7, %rd15;
	ld.global.nc.f64 	%fd3, [%rd16];
	sub.f64 	%fd4, %fd1, %fd2;
	mul.f64 	%fd5, %fd3, %fd4;
	add.s64 	%rd17, %rd8, %rd11;
	neg.f64 	%fd6, %fd5;
	atom.global.add.f64 	%fd7, [%rd17], %fd6;
	add.s64 	%rd18, %rd8, %rd13;
	atom.global.add.f64 	%fd8, [%rd18], %fd5;
$L__BB2_2:
	ret;

}
	// .globl	compute_synaptic_currents
.visible .entry compute_synaptic_currents(
	.param .u32 compute_synaptic_currents_param_0,
	.param .f64 compute_synaptic_currents_param_1,
	.param .u64 .ptr .align 1 compute_synaptic_currents_param_2,
	.param .u64 .ptr .align 1 compute_synaptic_currents_param_3,
	.param .u64 .ptr .align 1 compute_synaptic_currents_param_4,
	.param .u64 .ptr .align 1 compute_synaptic_currents_param_5,
	.param .u64 .ptr .align 1 compute_synaptic_currents_param_6,
	.param .u64 .ptr .align 1 compute_synaptic_currents_param_7,
	.param .u64 .ptr .align 1 compute_synaptic_currents_param_8,
	.param .u64 .ptr .align 1 compute_synaptic_currents_param_9
)
{
	.reg .pred 	%p<5>;
	.reg .b32 	%r<22>;
	.reg .b32 	%f<3>;
	.reg .b64 	%rd<26>;
	.reg .b64 	%fd<39>;

	ld.param.u32 	%r5, [compute_synaptic_currents_param_0];
	ld.param.f64 	%fd6, [compute_synaptic_currents_param_1];
	ld.param.u64 	%rd1, [compute_synaptic_currents_param_2];
	ld.param.u64 	%rd2, [compute_synaptic_currents_param_4];
	ld.param.u64 	%rd3, [compute_synaptic_currents_param_5];
	ld.param.u64 	%rd4, [compute_synaptic_currents_param_6];
	ld.param.u64 	%rd5, [compute_synaptic_currents_param_7];
	ld.param.u64 	%rd6, [compute_synaptic_currents_param_8];
	ld.param.u64 	%rd7, [compute_synaptic_currents_param_9];
	mov.u32 	%r6, %ntid.x;
	mov.u32 	%r7, %ctaid.x;
	mov.u32 	%r8, %tid.x;
	mad.lo.s32 	%r1, %r6, %r7, %r8;
	setp.ge.s32 	%p1, %r1, %r5;
	@%p1 bra 	$L__BB3_5;
	cvta.to.global.u64 	%rd8, %rd2;
	neg.f64 	%fd7, %fd6;
	mul.wide.s32 	%rd9, %r1, 8;
	add.s64 	%rd10, %rd8, %rd9;
	ld.global.nc.f64 	%fd8, [%rd10];
	div.rn.f64 	%fd1, %fd7, %fd8;
	fma.rn.f64 	%fd9, %fd1, 0d3FF71547652B82FE, 0d4338000000000000;
	{
	.reg .b32 %temp; 
	mov.b64 	{%r2, %temp}, %fd9;
	}
	mov.f64 	%fd10, 0dC338000000000000;
	add.rn.f64 	%fd11, %fd9, %fd10;
	fma.rn.f64 	%fd12, %fd11, 0dBFE62E42FEFA39EF, %fd1;
	fma.rn.f64 	%fd13, %fd11, 0dBC7ABC9E3B39803F, %fd12;
	fma.rn.f64 	%fd14, %fd13, 0d3E5ADE1569CE2BDF, 0d3E928AF3FCA213EA;
	fma.rn.f64 	%fd15, %fd14, %fd13, 0d3EC71DEE62401315;
	fma.rn.f64 	%fd16, %fd15, %fd13, 0d3EFA01997C89EB71;
	fma.rn.f64 	%fd17, %fd16, %fd13, 0d3F2A01A014761F65;
	fma.rn.f64 	%fd18, %fd17, %fd13, 0d3F56C16C1852B7AF;
	fma.rn.f64 	%fd19, %fd18, %fd13, 0d3F81111111122322;
	fma.rn.f64 	%fd20, %fd19, %fd13, 0d3FA55555555502A1;
	fma.rn.f64 	%fd21, %fd20, %fd13, 0d3FC5555555555511;
	fma.rn.f64 	%fd22, %fd21, %fd13, 0d3FE000000000000B;
	fma.rn.f64 	%fd23, %fd22, %fd13, 0d3FF0000000000000;
	fma.rn.f64 	%fd24, %fd23, %fd13, 0d3FF0000000000000;
	{
	.reg .b32 %temp; 
	mov.b64 	{%r3, %temp}, %fd24;
	}
	{
	.reg .b32 %temp; 
	mov.b64 	{%temp, %r4}, %fd24;
	}
	shl.b32 	%r9, %r2, 20;
	add.s32 	%r10, %r9, %r4;
	mov.b64 	%fd38, {%r3, %r10};
	{
	.reg .b32 %temp; 
	mov.b64 	{%temp, %r11}, %fd1;
	}
	mov.b32 	%f2, %r11;
	abs.f32 	%f1, %f2;
	setp.lt.f32 	%p2, %f1, 0f4086232B;
	@%p2 bra 	$L__BB3_4;
	setp.lt.f64 	%p3, %fd1, 0d0000000000000000;
	add.f64 	%fd25, %fd1, 0d7FF0000000000000;
	selp.f64 	%fd38, 0d0000000000000000, %fd25, %p3;
	setp.geu.f32 	%p4, %f1, 0f40874800;
	@%p4 bra 	$L__BB3_4;
	shr.u32 	%r12, %r2, 31;
	add.s32 	%r13, %r2, %r12;
	shr.s32 	%r14, %r13, 1;
	shl.b32 	%r15, %r14, 20;
	add.s32 	%r16, %r4, %r15;
	mov.b64 	%fd26, {%r3, %r16};
	sub.s32 	%r17, %r2, %r14;
	shl.b32 	%r18, %r17, 20;
	add.s32 	%r19, %r18, 1072693248;
	mov.b32 	%r20, 0;
	mov.b64 	%fd27, {%r20, %r19};
	mul.f64 	%fd38, %fd27, %fd26;
$L__BB3_4:
	cvta.to.global.u64 	%rd11, %rd5;
	add.s64 	%rd13, %rd11, %rd9;
	ld.global.f64 	%fd28, [%rd13];
	mul.f64 	%fd29, %fd38, %fd28;
	st.global.f64 	[%rd13], %fd29;
	cvta.to.global.u64 	%rd14, %rd1;
	mul.wide.s32 	%rd15, %r1, 4;
	add.s64 	%rd16, %rd14, %rd15;
	ld.global.nc.u32 	%r21, [%rd16];
	cvta.to.global.u64 	%rd17, %rd6;
	mul.wide.s32 	%rd18, %r21, 8;
	add.s64 	%rd19, %rd17, %rd18;
	ld.global.nc.f64 	%fd30, [%rd19];
	cvta.to.global.u64 	%rd20, %rd4;
	add.s64 	%rd21, %rd20, %rd9;
	ld.global.nc.f64 	%fd31, [%rd21];
	mul.f64 	%fd32, %fd29, %fd31;
	cvta.to.global.u64 	%rd22, %rd3;
	add.s64 	%rd23, %rd22, %rd9;
	ld.global.nc.f64 	%fd33, [%rd23];
	sub.f64 	%fd34, %fd30, %fd33;
	cvta.to.global.u64 	%rd24, %rd7;
	add.s64 	%rd25, %rd24, %rd18;
	neg.f64 	%fd35, %fd34;
	mul.f64 	%fd36, %fd32, %fd35;
	atom.global.add.f64 	%fd37, [%rd25], %fd36;
$L__BB3_5:
	ret;

}


// ===== COMPILED SASS (sm_100) =====

	.target	sm_100

	.elftype	@"ET_EXEC"


//--------------------- .note.nv.tkinfo           --------------------------
	.section	.note.nv.tkinfo,"",@"SHT_NOTE"
	.sectionflags	@"SHF_NOTE_NV_TKINFO"
	.tkinfo
        /*0018*/ 	.word	0x00000002
        /*0030*/ 	.string	""
        /*0030*/ 	.string	"ptxas"
        /*0030*/ 	.string	"Cuda compilation tools, release 13.0, V13.0.88"
        /*0030*/ 	.string	"Build cuda_13.0.r13.0/compiler.36424714_0"
        /*0030*/ 	.string	"-arch sm_100 -m 64 "



//--------------------- .note.nv.cuinfo           --------------------------
	.section	.note.nv.cuinfo,"",@"SHT_NOTE"
	.sectionflags	@"SHF_NOTE_NV_CUINFO"
        /*0018*/ 	.short	0x0002
        /*001a*/ 	.short	0x0064
        /*001c*/ 	.short	0x0082
	.zero		2


//--------------------- .nv.info                  --------------------------
	.section	.nv.info,"",@"SHT_CUDA_INFO"
	.align	4


	//----- nvinfo : EIATTR_REGCOUNT
	.align		4
        /*0000*/ 	.byte	0x04, 0x2f
        /*0002*/ 	.short	(.L_1 - .L_0)
	.align		4
.L_0:
        /*0004*/ 	.word	index@(update_gates)
        /*0008*/ 	.word	0x00000026


	//----- nvinfo : EIATTR_FRAME_SIZE
	.align		4
.L_1:
        /*000c*/ 	.byte	0x04, 0x11
        /*000e*/ 	.short	(.L_3 - .L_2)
	.align		4
.L_2:
        /*0010*/ 	.word	index@($__internal_3_$__cuda_sm20_div_rn_f64_full)
        /*0014*/ 	.word	0x00000000


	//----- nvinfo : EIATTR_FRAME_SIZE
	.align		4
.L_3:
        /*0018*/ 	.byte	0x04, 0x11
        /*001a*/ 	.short	(.L_5 - .L_4)
	.align		4
.L_4:
        /*001c*/ 	.word	index@($__internal_2_$__cuda_sm20_dblrcp_rn_slowpath_v3)
        /*0020*/ 	.word	0x00000000


	//----- nvinfo : EIATTR_FRAME_SIZE
	.align		4
.L_5:
        /*0024*/ 	.byte	0x04, 0x11
        /*0026*/ 	.short	(.L_7 - .L_6)
	.align		4
.L_6:
        /*0028*/ 	.word	index@(update_gates)
        /*002c*/ 	.word	0x00000000


	//----- nvinfo : EIATTR_REGCOUNT
	.align		4
.L_7:
        /*0030*/ 	.byte	0x04, 0x2f
        /*0032*/ 	.short	(.L_9 - .L_8)
	.align		4
.L_8:
        /*0034*/ 	.word	index@(update_voltage)
        /*0038*/ 	.word	0x00000020


	//----- nvinfo : EIATTR_FRAME_SIZE
	.align		4
.L_9:
        /*003c*/ 	.byte	0x04, 0x11
        /*003e*/ 	.short	(.L_11 - .L_10)
	.align		4
.L_10:
        /*0040*/ 	.word	index@($__internal_1_$__cuda_sm20_div_rn_f64_full)
        /*0044*/ 	.word	0x00000000


	//----- nvinfo : EIATTR_FRAME_SIZE
	.align		4
.L_11:
        /*0048*/ 	.byte	0x04, 0x11
        /*004a*/ 	.short	(.L_13 - .L_12)
	.align		4
.L_12:
        /*004c*/ 	.word	index@(update_voltage)
        /*0050*/ 	.word	0x00000000


	//----- nvinfo : EIATTR_REGCOUNT
	.align		4
.L_13:
        /*0054*/ 	.byte	0x04, 0x2f
        /*0056*/ 	.short	(.L_15 - .L_14)
	.align		4
.L_14:
        /*0058*/ 	.word	index@(compute_axial_currents)
        /*005c*/ 	.word	0x00000016


	//----- nvinfo : EIATTR_FRAME_SIZE
	.align		4
.L_15:
        /*0060*/ 	.byte	0x04, 0x11
        /*0062*/ 	.short	(.L_17 - .L_16)
	.align		4
.L_16:
        /*0064*/ 	.word	index@(compute_axial_currents)
        /*0068*/ 	.word	0x00000000


	//----- nvinfo : EIATTR_REGCOUNT
	.align		4
.L_17:
        /*006c*/ 	.byte	0x04, 0x2f
        /*006e*/ 	.short	(.L_19 - .L_18)
	.align		4
.L_18:
        /*0070*/ 	.word	index@(compute_synaptic_currents)
        /*0074*/ 	.word	0x0000001a


	//----- nvinfo : EIATTR_FRAME_SIZE
	.align		4
.L_19:
        /*0078*/ 	.byte	0x04, 0x11
        /*007a*/ 	.short	(.L_21 - .L_20)
	.align		4
.L_20:
        /*007c*/ 	.word	index@($__internal_0_$__cuda_sm20_div_rn_f64_full)
        /*0080*/ 	.word	0x00000000


	//----- nvinfo : EIATTR_FRAME_SIZE
	.align		4
.L_21:
        /*0084*/ 	.byte	0x04, 0x11
        /*0086*/ 	.short	(.L_23 - .L_22)
	.align		4
.L_22:
        /*0088*/ 	.word	index@(compute_synaptic_currents)
        /*008c*/ 	.word	0x00000000


	//----- nvinfo : EIATTR_MIN_STACK_SIZE
	.align		4
.L_23:
        /*0090*/ 	.byte	0x04, 0x12
        /*0092*/ 	.short	(.L_25 - .L_24)
	.align		4
.L_24:
        /*0094*/ 	.word	index@(compute_synaptic_currents)
        /*0098*/ 	.word	0x00000000


	//----- nvinfo : EIATTR_MIN_STACK_SIZE
	.align		4
.L_25:
        /*009c*/ 	.byte	0x04, 0x12
        /*009e*/ 	.short	(.L_27 - .L_26)
	.align		4
.L_26:
        /*00a0*/ 	.word	index@(compute_axial_currents)
        /*00a4*/ 	.word	0x00000000


	//----- nvinfo : EIATTR_MIN_STACK_SIZE
	.align		4
.L_27:
        /*00a8*/ 	.byte	0x04, 0x12
        /*00aa*/ 	.short	(.L_29 - .L_28)
	.align		4
.L_28:
        /*00ac*/ 	.word	index@(update_voltage)
        /*00b0*/ 	.word	0x00000000


	//----- nvinfo : EIATTR_MIN_STACK_SIZE
	.align		4
.L_29:
        /*00b4*/ 	.byte	0x04, 0x12
        /*00b6*/ 	.short	(.L_31 - .L_30)
	.align		4
.L_30:
        /*00b8*/ 	.word	index@(update_gates)
        /*00bc*/ 	.word	0x00000000
.L_31:


//--------------------- .nv.compat                --------------------------
	.section	.nv.compat,"",@"SHT_CUDA_COMPAT_INFO"
	.align	4
        /*0000*/ 	.byte	0x02, 0x09, 0x00, 0x00, 0x02, 0x02, 0x01, 0x00, 0x02, 0x05, 0x05, 0x00, 0x03, 0x07, 0x01, 0x01
        /*0010*/ 	.byte	0x02, 0x03, 0x00, 0x00, 0x02, 0x06, 0x01, 0x00, 0x04, 0x0b, 0x08, 0x00, 0x01, 0x00, 0x00, 0x00
        /*0020*/ 	.byte	0x00, 0x00, 0x00, 0x00


//--------------------- .nv.info.compute_synaptic_currents --------------------------
	.section	.nv.info.compute_synaptic_currents,"",@"SHT_CUDA_INFO"
	.sectionflags	@""
	.align	4


	//----- nvinfo : EIATTR_CUDA_API_VERSION
	.align		4
        /*0000*/ 	.byte	0x04, 0x37
        /*0002*/ 	.short	(.L_33 - .L_32)
.L_32:
        /*0004*/ 	.word	0x00000082


	//----- nvinfo : EIATTR_KPARAM_INFO
	.align		4
.L_33:
        /*0008*/ 	.byte	0x04, 0x17
        /*000a*/ 	.short	(.L_35 - .L_34)
.L_34:
        /*000c*/ 	.word	0x00000000
        /*0010*/ 	.short	0x0009
        /*0012*/ 	.short	0x0048
        /*0014*/ 	.byte	0x00, 0xf5, 0x21, 0x00


	//----- nvinfo : EIATTR_KPARAM_INFO
	.align		4
.L_35:
        /*0018*/ 	.byte	0x04, 0x17
        /*001a*/ 	.short	(.L_37 - .L_36)
.L_36:
        /*001c*/ 	.word	0x00000000
        /*0020*/ 	.short	0x0008
        /*0022*/ 	.short	0x0040
        /*0024*/ 	.byte	0x00, 0xf5, 0x21, 0x00


	//----- nvinfo : EIATTR_KPARAM_INFO
	.align		4
.L_37:
        /*0028*/ 	.byte	0x04, 0x17
        /*002a*/ 	.short	(.L_39 - .L_38)
.L_38:
        /*002c*/ 	.word	0x00000000
        /*0030*/ 	.short	0x0007
        /*0032*/ 	.short	0x0038
        /*0034*/ 	.byte	0x00, 0xf5, 0x21, 0x00


	//----- nvinfo : EIATTR_KPARAM_INFO
	.align		4
.L_39:
        /*0038*/ 	.byte	0x04, 0x17
        /*003a*/ 	.short	(.L_41 - .L_40)
.L_40:
        /*003c*/ 	.word	0x00000000
        /*0040*/ 	.short	0x0006
        /*0042*/ 	.short	0x0030
        /*0044*/ 	.byte	0x00, 0xf5, 0x21, 0x00


	//----- nvinfo : EIATTR_KPARAM_INFO
	.align		4
.L_41:
        /*0048*/ 	.byte	0x04, 0x17
        /*004a*/ 	.short	(.L_43 - .L_42)
.L_42:
        /*004c*/ 	.word	0x00000000
        /*0050*/ 	.short	0x0005
        /*0052*/ 	.short	0x0028
        /*0054*/ 	.byte	0x00, 0xf5, 0x21, 0x00


	//----- nvinfo : EIATTR_KPARAM_INFO
	.align		4
.L_43:
        /*0058*/ 	.byte	0x04, 0x17
        /*005a*/ 	.short	(.L_45 - .L_44)
.L_44:
        /*005c*/ 	.word	0x00000000
        /*0060*/ 	.short	0x0004
        /*0062*/ 	.short	0x0020
        /*0064*/ 	.byte	0x00, 0xf5, 0x21, 0x00


	//----- nvinfo : EIATTR_KPARAM_INFO
	.align		4
.L_45:
        /*0068*/ 	.byte	0x04, 0x17
        /*006a*/ 	.short	(.L_47 - .L_46)
.L_46:
        /*006c*/ 	.word	0x00000000
        /*0070*/ 	.short	0x0003
        /*0072*/ 	.short	0x0018
        /*0074*/ 	.byte	0x00, 0xf5, 0x21, 0x00


	//----- nvinfo : EIATTR_KPARAM_INFO
	.align		4
.L_47:
        /*0078*/ 	.byte	0x04, 0x17
        /*007a*/ 	.short	(.L_49 - .L_48)
.L_48:
        /*007c*/ 	.word	0x00000000
        /*0080*/ 	.short	0x0002
        /*0082*/ 	.short	0x0010
        /*0084*/ 	.byte	0x00, 0xf5, 0x21, 0x00


	//----- nvinfo : EIATTR_KPARAM_INFO
	.align		4
.L_49:
        /*0088*/ 	.byte	0x04, 0x17
        /*008a*/ 	.short	(.L_51 - .L_50)
.L_50:
        /*008c*/ 	.word	0x00000000
        /*0090*/ 	.short	0x0001
        /*0092*/ 	.short	0x0008
        /*0094*/ 	.byte	0x00, 0xf0, 0x21, 0x00


	//----- nvinfo : EIATTR_KPARAM_INFO
	.align		4
.L_51:
        /*0098*/ 	.byte	0x04, 0x17
        /*009a*/ 	.short	(.L_53 - .L_52)
.L_52:
        /*009c*/ 	.word	0x00000000
        /*00a0*/ 	.short	0x0000
        /*00a2*/ 	.short	0x0000
        /*00a4*/ 	.byte	0x00, 0xf0, 0x11, 0x00


	//----- nvinfo : EIATTR_SPARSE_MMA_MASK
	.align		4
.L_53:
        /*00a8*/ 	.byte	0x03, 0x50
        /*00aa*/ 	.short	0x0000


	//----- nvinfo : EIATTR_MAXREG_COUNT
	.align		4
        /*00ac*/ 	.byte	0x03, 0x1b
        /*00ae*/ 	.short	0x00ff


	//----- nvinfo : EIATTR_MERCURY_ISA_VERSION
	.align		4
        /*00b0*/ 	.byte	0x03, 0x5f
        /*00b2*/ 	.short	0x0101


	//----- nvinfo : EIATTR_VRC_CTA_INIT_COUNT
	.align		4
        /*00b4*/ 	.byte	0x02, 0x4a
	.zero		1
	.zero		1


	//----- nvinfo : EIATTR_EXIT_INSTR_OFFSETS
	.align		4
        /*00b8*/ 	.byte	0x04, 0x1c
        /*00ba*/ 	.short	(.L_55 - .L_54)


	//   ....[0]....
.L_54:
        /*00bc*/ 	.word	0x00000070


	//   ....[1]....
        /*00c0*/ 	.word	0x00000720


	//----- nvinfo : EIATTR_CRS_STACK_SIZE
	.align		4
.L_55:
        /*00c4*/ 	.byte	0x04, 0x1e
        /*00c6*/ 	.short	(.L_57 - .L_56)
.L_56:
        /*00c8*/ 	.word	0x00000000


	//----- nvinfo : EIATTR_CBANK_PARAM_SIZE
	.align		4
.L_57:
        /*00cc*/ 	.byte	0x03, 0x19
        /*00ce*/ 	.short	0x0050


	//----- nvinfo : EIATTR_PARAM_CBANK
	.align		4
        /*00d0*/ 	.byte	0x04, 0x0a
        /*00d2*/ 	.short	(.L_59 - .L_58)
	.align		4
.L_58:
        /*00d4*/ 	.word	index@(.nv.constant0.compute_synaptic_currents)
        /*00d8*/ 	.short	0x0380
        /*00da*/ 	.short	0x0050


	//----- nvinfo : EIATTR_SW_WAR
	.align		4
.L_59:
        /*00dc*/ 	.byte	0x04, 0x36
        /*00de*/ 	.short	(.L_61 - .L_60)
.L_60:
        /*00e0*/ 	.word	0x00000008
.L_61:


//--------------------- .nv.info.compute_axial_currents --------------------------
	.section	.nv.info.compute_axial_currents,"",@"SHT_CUDA_INFO"
	.sectionflags	@""
	.align	4


	//----- nvinfo : EIATTR_CUDA_API_VERSION
	.align		4
        /*0000*/ 	.byte	0x04, 0x37
        /*0002*/ 	.short	(.L_63 - .L_62)
.L_62:
        /*0004*/ 	.word	0x00000082


	//----- nvinfo : EIATTR_KPARAM_INFO
	.align		4
.L_63:
        /*0008*/ 	.byte	0x04, 0x17
        /*000a*/ 	.short	(.L_65 - .L_64)
.L_64:
        /*000c*/ 	.word	0x00000000
        /*0010*/ 	.short	0x0004
        /*0012*/ 	.short	0x0020
        /*0014*/ 	.byte	0x00, 0xf5, 0x21, 0x00


	//----- nvinfo : EIATTR_KPARAM_INFO
	.align		4
.L_65:
        /*0018*/ 	.byte	0x04, 0x17
        /*001a*/ 	.short	(.L_67 - .L_66)
.L_66:
        /*001c*/ 	.word	0x00000000
        /*0020*/ 	.short	0x0003
        /*0022*/ 	.short	0x0018
        /*0024*/ 	.byte	0x00, 0xf5, 0x21, 0x00


	//----- nvinfo : EIATTR_KPARAM_INFO
	.align		4
.L_67:
        /*0028*/ 	.byte	0x04, 0x17
        /*002a*/ 	.short	(.L_69 - .L_68)
.L_68:
        /*002c*/ 	.word	0x00000000
        /*0030*/ 	.short	0x0002
        /*0032*/ 	.short	0x0010
        /*0034*/ 	.byte	0x00, 0xf5, 0x21, 0x00


	//----- nvinfo : EIATTR_KPARAM_INFO
	.align		4
.L_69:
        /*0038*/ 	.byte	0x04, 0x17
        /*003a*/ 	.short	(.L_71 - .L_70)
.L_70:
        /*003c*/ 	.word	0x00000000
        /*0040*/ 	.short	0x0001
        /*0042*/ 	.short	0x0008
        /*0044*/ 	.byte	0x00, 0xf5, 0x21, 0x00


	//----- nvinfo : EIATTR_KPARAM_INFO
	.align		4
.L_71:
        /*0048*/ 	.byte	0x04, 0x17
        /*004a*/ 	.short	(.L_73 - .L_72)
.L_72:
        /*004c*/ 	.word	0x00000000
        /*0050*/ 	.short	0x0000
        /*0052*/ 	.short	0x0000
        /*0054*/ 	.byte	0x00, 0xf0, 0x11, 0x00


	//----- nvinfo : EIATTR_SPARSE_MMA_MASK
	.align		4
.L_73:
        /*0058*/ 	.byte	0x03, 0x50
        /*005a*/ 	.short	0x0000


	//----- nvinfo : EIATTR_MAXREG_COUNT
	.align		4
        /*005c*/ 	.byte	0x03, 0x1b
        /*005e*/ 	.short	0x00ff


	//----- nvinfo : EIATTR_MERCURY_ISA_VERSION
	.align		4
        /*0060*/ 	.byte	0x03, 0x5f
        /*0062*/ 	.short	0x0101


	//----- nvinfo : EIATTR_VRC_CTA_INIT_COUNT
	.align		4
        /*0064*/ 	.byte	0x02, 0x4a
	.zero		1
	.zero		1


	//----- nvinfo : EIATTR_EXIT_INSTR_OFFSETS
	.align		4
        /*0068*/ 	.byte	0x04, 0x1c
        /*006a*/ 	.short	(.L_75 - .L_74)


	//   ....[0]....
.L_74:
        /*006c*/ 	.word	0x00000070


	//   ....[1]....
        /*0070*/ 	.word	0x000001e0


	//----- nvinfo : EIATTR_CBANK_PARAM_SIZE
	.align		4
.L_75:
        /*0074*/ 	.byte	0x03, 0x19
        /*0076*/ 	.short	0x0028


	//----- nvinfo : EIATTR_PARAM_CBANK
	.align		4
        /*0078*/ 	.byte	0x04, 0x0a
        /*007a*/ 	.short	(.L_77 - .L_76)
	.align		4
.L_76:
        /*007c*/ 	.word	index@(.nv.constant0.compute_axial_currents)
        /*0080*/ 	.short	0x0380
        /*0082*/ 	.short	0x0028


	//----- nvinfo : EIATTR_SW_WAR
	.align		4
.L_77:
        /*0084*/ 	.byte	0x04, 0x36
        /*0086*/ 	.short	(.L_79 - .L_78)
.L_78:
        /*0088*/ 	.word	0x00000008
.L_79:


//--------------------- .nv.info.update_voltage   --------------------------
	.section	.nv.info.update_voltage,"",@"SHT_CUDA_INFO"
	.sectionflags	@""
	.align	4


	//----- nvinfo : EIATTR_CUDA_API_VERSION
	.align		4
        /*0000*/ 	.byte	0x04, 0x37
        /*0002*/ 	.short	(.L_81 - .L_80)
.L_80:
        /*0004*/ 	.word	0x00000082


	//----- nvinfo : EIATTR_KPARAM_INFO
	.align		4
.L_81:
        /*0008*/ 	.byte	0x04, 0x17
        /*000a*/ 	.short	(.L_83 - .L_82)
.L_82:
        /*000c*/ 	.word	0x00000000
        /*0010*/ 	.short	0x0014
        /*0012*/ 	.short	0x00a0
        /*0014*/ 	.byte	0x00, 0xf0, 0x11, 0x00


	//----- nvinfo : EIATTR_KPARAM_INFO
	.align		4
.L_83:
        /*0018*/ 	.byte	0x04, 0x17
        /*001a*/ 	.short	(.L_85 - .L_84)
.L_84:
        /*001c*/ 	.word	0x00000000
        /*0020*/ 	.short	0x0013
        /*0022*/ 	.short	0x0098
        /*0024*/ 	.byte	0x00, 0xf5, 0x21, 0x00


	//----- nvinfo : EIATTR_KPARAM_INFO
	.align		4
.L_85:
        /*0028*/ 	.byte	0x04, 0x17
        /*002a*/ 	.short	(.L_87 - .L_86)
.L_86:
        /*002c*/ 	.word	0x00000000
        /*0030*/ 	.short	0x0012
        /*0032*/ 	.short	0x0090
        /*0034*/ 	.byte	0x00, 0xf5, 0x21, 0x00


	//----- nvinfo : EIATTR_KPARAM_INFO
	.align		4
.L_87:
        /*0038*/ 	.byte	0x04, 0x17
        /*003a*/ 	.short	(.L_89 - .L_88)
.L_88:
        /*003c*/ 	.word	0x00000000
        /*0040*/ 	.short	0x0011
        /*0042*/ 	.short	0x0088
        /*0044*/ 	.byte	0x00, 0xf5, 0x21, 0x00


	//----- nvinfo : EIATTR_KPARAM_INFO
	.align		4
.L_89:
        /*0048*/ 	.byte	0x04, 0x17
        /*004a*/ 	.short	(.L_91 - .L_90)
.L_90:
        /*004c*/ 	.word	0x00000000
        /*0050*/ 	.short	0x0010
        /*0052*/ 	.short	0x0080
        /*0054*/ 	.byte	0x00, 0xf5, 0x21, 0x00


	//----- nvinfo : EIATTR_KPARAM_INFO
	.align		4
.L_91:
        /*0058*/ 	.byte	0x04, 0x17
        /*005a*/ 	.short	(.L_93 - .L_92)
.L_92:
        /*005c*/ 	.word	0x00000000
        /*0060*/ 	.short	0x000f
        /*0062*/ 	.short	0x0078
        /*0064*/ 	.byte	0x00, 0xf5, 0x21, 0x00


	//----- nvinfo : EIATTR_KPARAM_INFO
	.align		4
.L_93:
        /*0068*/ 	.byte	0x04, 0x17
        /*006a*/ 	.short	(.L_95 - .L_94)
.L_94:
        /*006c*/ 	.word	0x00000000
        /*0070*/ 	.short	0x000e
        /*0072*/ 	.short	0x0070
        /*0074*/ 	.byte	0x00, 0xf5, 0x21, 0x00


	//----- nvinfo : EIATTR_KPARAM_INFO
	.align		4
.L_95:
        /*0078*/ 	.byte	0x04, 0x17
        /*007a*/ 	.short	(.L_97 - .L_96)
.L_96:
        /*007c*/ 	.word	0x00000000
        /*0080*/ 	.short	0x000d
        /*0082*/ 	.short	0x0068
        /*0084*/ 	.byte	0x00, 0xf5, 0x21, 0x00


	//----- nvinfo : EIATTR_KPARAM_INFO
	.align		4
.L_97:
        /*0088*/ 	.byte	0x04, 0x17
        /*008a*/ 	.short	(.L_99 - .L_98)
.L_98:
        /*008c*/ 	.word	0x00000000
        /*0090*/ 	.short	0x000c
        /*0092*/ 	.short	0x0060
        /*0094*/ 	.byte	0x00, 0xf5, 0x21, 0x00


	//----- nvinfo : EIATTR_KPARAM_INFO
	.align		4
.L_99:
        /*0098*/ 	.byte	0x04, 0x17
        /*009a*/ 	.short	(.L_101 - .L_100)
.L_100:
        /*009c*/ 	.word	0x00000000
        /*00a0*/ 	.short	0x000b
        /*00a2*/ 	.short	0x0058
        /*00a4*/ 	.byte	0x00, 0xf5, 0x21, 0x00


	//----- nvinfo : EIATTR_KPARAM_INFO
	.align		4
.L_101:
        /*00a8*/ 	.byte	0x04, 0x17
        /*00aa*/ 	.short	(.L_103 - .L_102)
.L_102:
        /*00ac*/ 	.word	0x00000000
        /*00b0*/ 	.short	0x000a
        /*00b2*/ 	.short	0x0050
        /*00b4*/ 	.byte	0x00, 0xf0, 0x21, 0x00


	//----- nvinfo : EIATTR_KPARAM_INFO
	.align		4
.L_103:
        /*00b8*/ 	.byte	0x04, 0x17
        /*00ba*/ 	.short	(.L_105 - .L_104)
.L_104:
        /*00bc*/ 	.word	0x00000000
        /*00c0*/ 	.short	0x0009
        /*00c2*/ 	.short	0x0048
        /*00c4*/ 	.byte	0x00, 0xf0, 0x21, 0x00


	//----- nvinfo : EIATTR_KPARAM_INFO
	.align		4
.L_105:
        /*00c8*/ 	.byte	0x04, 0x17
        /*00ca*/ 	.short	(.L_107 - .L_106)
.L_106:
        /*00cc*/ 	.word	0x00000000
        /*00d0*/ 	.short	0x0008
        /*00d2*/ 	.short	0x0040
        /*00d4*/ 	.byte	0x00, 0xf5, 0x21, 0x00


	//----- nvinfo : EIATTR_KPARAM_INFO
	.align		4
.L_107:
        /*00d8*/ 	.byte	0x04, 0x17
        /*00da*/ 	.short	(.L_109 - .L_108)
.L_108:
        /*00dc*/ 	.word	0x00000000
        /*00e0*/ 	.short	0x0007
        /*00e2*/ 	.short	0x0038
        /*00e4*/ 	.byte	0x00, 0xf5, 0x21, 0x00


	//----- nvinfo : EIATTR_KPARAM_INFO
	.align		4
.L_109:
        /*00e8*/ 	.byte	0x04, 0x17
        /*00ea*/ 	.short	(.L_111 - .L_110)
.L_110:
        /*00ec*/ 	.word	0x00000000
        /*00f0*/ 	.short	0x0006
        /*00f2*/ 	.short	0x0030
        /*00f4*/ 	.byte	0x00, 0xf5, 0x21, 0x00


	//----- nvinfo : EIATTR_KPARAM_INFO
	.align		4
.L_111:
        /*00f8*/ 	.byte	0x04, 0x17
        /*00fa*/ 	.short	(.L_113 - .L_112)
.L_112:
        /*00fc*/ 	.word	0x00000000
        /*0100*/ 	.short	0x0005
        /*0102*/ 	.short	0x0028
        /*0104*/ 	.byte	0x00, 0xf5, 0x21, 0x00


	//----- nvinfo : EIATTR_KPARAM_INFO
	.align		4
.L_113:
        /*0108*/ 	.byte	0x04, 0x17
        /*010a*/ 	.short	(.L_115 - .L_114)
.L_114:
        /*010c*/ 	.word	0x00000000
        /*0110*/ 	.short	0x0004
        /*0112*/ 	.short	0x0020
        /*0114*/ 	.byte	0x00, 0xf5, 0x21, 0x00


	//----- nvinfo : EIATTR_KPARAM_INFO
	.align		4
.L_115:
        /*0118*/ 	.byte	0x04, 0x17
        /*011a*/ 	.short	(.L_117 - .L_116)
.L_116:
        /*011c*/ 	.word	0x00000000
        /*0120*/ 	.short	0x0003
        /*0122*/ 	.short	0x0018
        /*0124*/ 	.byte	0x00, 0xf5, 0x21, 0x00


	//----- nvinfo : EIATTR_KPARAM_INFO
	.align		4
.L_117:
        /*0128*/ 	.byte	0x04, 0x17
        /*012a*/ 	.short	(.L_119 - .L_118)
.L_118:
        /*012c*/ 	.word	0x00000000
        /*0130*/ 	.short	0x0002
        /*0132*/ 	.short	0x0010
        /*0134*/ 	.byte	0x00, 0xf5, 0x21, 0x00


	//----- nvinfo : EIATTR_KPARAM_INFO
	.align		4
.L_119:
        /*0138*/ 	.byte	0x04, 0x17
        /*013a*/ 	.short	(.L_121 - .L_120)
.L_120:
        /*013c*/ 	.word	0x00000000
        /*0140*/ 	.short	0x0001
        /*0142*/ 	.short	0x0008
        /*0144*/ 	.byte	0x00, 0xf0, 0x21, 0x00


	//----- nvinfo : EIATTR_KPARAM_INFO
	.align		4
.L_121:
        /*0148*/ 	.byte	0x04, 0x17
        /*014a*/ 	.short	(.L_123 - .L_122)
.L_122:
        /*014c*/ 	.word	0x00000000
        /*0150*/ 	.short	0x0000
        /*0152*/ 	.short	0x0000
        /*0154*/ 	.byte	0x00, 0xf0, 0x11, 0x00


	//----- nvinfo : EIATTR_SPARSE_MMA_MASK
	.align		4
.L_123:
        /*0158*/ 	.byte	0x03, 0x50
        /*015a*/ 	.short	0x0000


	//----- nvinfo : EIATTR_MAXREG_COUNT
	.align		4
        /*015c*/ 	.byte	0x03, 0x1b
        /*015e*/ 	.short	0x00ff


	//----- nvinfo : EIATTR_MERCURY_ISA_VERSION
	.align		4
        /*0160*/ 	.byte	0x03, 0x5f
        /*0162*/ 	.short	0x0101


	//----- nvinfo : EIATTR_VRC_CTA_INIT_COUNT
	.align		4
        /*0164*/ 	.byte	0x02, 0x4a
	.zero		1
	.zero		1


	//----- nvinfo : EIATTR_EXIT_INSTR_OFFSETS
	.align		4
        /*0168*/ 	.byte	0x04, 0x1c
        /*016a*/ 	.short	(.L_125 - .L_124)


	//   ....[0]....
.L_124:
        /*016c*/ 	.word	0x00000070


	//   ....[1]....
        /*0170*/ 	.word	0x000008c0


	//----- nvinfo : EIATTR_CRS_STACK_SIZE
	.align		4
.L_125:
        /*0174*/ 	.byte	0x04, 0x1e
        /*0176*/ 	.short	(.L_127 - .L_126)
.L_126:
        /*0178*/ 	.word	0x00000000


	//----- nvinfo : EIATTR_CBANK_PARAM_SIZE
	.align		4
.L_127:
        /*017c*/ 	.byte	0x03, 0x19
        /*017e*/ 	.short	0x00a4


	//----- nvinfo : EIATTR_PARAM_CBANK
	.align		4
        /*0180*/ 	.byte	0x04, 0x0a
        /*0182*/ 	.short	(.L_129 - .L_128)
	.align		4
.L_128:
        /*0184*/ 	.word	index@(.nv.constant0.update_voltage)
        /*0188*/ 	.short	0x0380
        /*018a*/ 	.short	0x00a4


	//----- nvinfo : EIATTR_SW_WAR
	.align		4
.L_129:
        /*018c*/ 	.byte	0x04, 0x36
        /*018e*/ 	.short	(.L_131 - .L_130)
.L_130:
        /*0190*/ 	.word	0x00000008
.L_131:


//--------------------- .nv.info.update_gates     --------------------------
	.section	.nv.info.update_gates,"",@"SHT_CUDA_INFO"
	.sectionflags	@""
	.align	4


	//----- nvinfo : EIATTR_CUDA_API_VERSION
	.align		4
        /*0000*/ 	.byte	0x04, 0x37
        /*0002*/ 	.short	(.L_133 - .L_132)
.L_132:
        /*0004*/ 	.word	0x00000082


	//----- nvinfo : EIATTR_KPARAM_INFO
	.align		4
.L_133:
        /*0008*/ 	.byte	0x04, 0x17
        /*000a*/ 	.short	(.L_135 - .L_134)
.L_134:
        /*000c*/ 	.word	0x00000000
        /*0010*/ 	.short	0x0005
        /*0012*/ 	.short	0x0028
        /*0014*/ 	.byte	0x00, 0xf5, 0x21, 0x00


	//----- nvinfo : EIATTR_KPARAM_INFO
	.align		4
.L_135:
        /*0018*/ 	.byte	0x04, 0x17
        /*001a*/ 	.short	(.L_137 - .L_136)
.L_136:
        /*001c*/ 	.word	0x00000000
        /*0020*/ 	.short	0x0004
        /*0022*/ 	.short	0x0020
        /*0024*/ 	.byte	0x00, 0xf5, 0x21, 0x00


	//----- nvinfo : EIATTR_KPARAM_INFO
	.align		4
.L_137:
        /*0028*/ 	.byte	0x04, 0x17
        /*002a*/ 	.short	(.L_139 - .L_138)
.L_138:
        /*002c*/ 	.word	0x00000000
        /*0030*/ 	.short	0x0003
        /*0032*/ 	.short	0x0018
        /*0034*/ 	.byte	0x00, 0xf5, 0x21, 0x00


	//----- nvinfo : EIATTR_KPARAM_INFO
	.align		4
.L_139:
        /*0038*/ 	.byte	0x04, 0x17
        /*003a*/ 	.short	(.L_141 - .L_140)
.L_140:
        /*003c*/ 	.word	0x00000000
        /*0040*/ 	.short	0x0002
        /*0042*/ 	.short	0x0010
        /*0044*/ 	.byte	0x00, 0xf5, 0x21, 0x00


	//----- nvinfo : EIATTR_KPARAM_INFO
	.align		4
.L_141:
        /*0048*/ 	.byte	0x04, 0x17
        /*004a*/ 	.short	(.L_143 - .L_142)
.L_142:
        /*004c*/ 	.word	0x00000000
        /*0050*/ 	.short	0x0001
        /*0052*/ 	.short	0x0008
        /*0054*/ 	.byte	0x00, 0xf0, 0x21, 0x00


	//----- nvinfo : EIATTR_KPARAM_INFO
	.align		4
.L_143:
        /*0058*/ 	.byte	0x04, 0x17
        /*005a*/ 	.short	(.L_145 - .L_144)
.L_144:
        /*005c*/ 	.word	0x00000000
        /*0060*/ 	.short	0x0000
        /*0062*/ 	.short	0x0000
        /*0064*/ 	.byte	0x00, 0xf0, 0x11, 0x00


	//----- nvinfo : EIATTR_SPARSE_MMA_MASK
	.align		4
.L_145:
        /*0068*/ 	.byte	0x03, 0x50
        /*006a*/ 	.short	0x0000


	//----- nvinfo : EIATTR_MAXREG_COUNT
	.align		4
        /*006c*/ 	.byte	0x03, 0x1b
        /*006e*/ 	.short	0x00ff


	//----- nvinfo : EIATTR_MERCURY_ISA_VERSION
	.align		4
        /*0070*/ 	.byte	0x03, 0x5f
        /*0072*/ 	.short	0x0101


	//----- nvinfo : EIATTR_VRC_CTA_INIT_COUNT
	.align		4
        /*0074*/ 	.byte	0x02, 0x4a
	.zero		1
	.zero		1


	//----- nvinfo : EIATTR_EXIT_INSTR_OFFSETS
	.align		4
        /*0078*/ 	.byte	0x04, 0x1c
        /*007a*/ 	.short	(.L_147 - .L_146)


	//   ....[0]....
.L_146:
        /*007c*/ 	.word	0x00000070


	//   ....[1]....
        /*0080*/ 	.word	0x00002f10


	//----- nvinfo : EIATTR_CRS_STACK_SIZE
	.align		4
.L_147:
        /*0084*/ 	.byte	0x04, 0x1e
        /*0086*/ 	.short	(.L_149 - .L_148)
.L_148:
        /*0088*/ 	.word	0x00000000


	//----- nvinfo : EIATTR_CBANK_PARAM_SIZE
	.align		4
.L_149:
        /*008c*/ 	.byte	0x03, 0x19
        /*008e*/ 	.short	0x0030


	//----- nvinfo : EIATTR_PARAM_CBANK
	.align		4
        /*0090*/ 	.byte	0x04, 0x0a
        /*0092*/ 	.short	(.L_151 - .L_150)
	.align		4
.L_150:
        /*0094*/ 	.word	index@(.nv.constant0.update_gates)
        /*0098*/ 	.short	0x0380
        /*009a*/ 	.short	0x0030


	//----- nvinfo : EIATTR_SW_WAR
	.align		4
.L_151:
        /*009c*/ 	.byte	0x04, 0x36
        /*009e*/ 	.short	(.L_153 - .L_152)
.L_152:
        /*00a0*/ 	.word	0x00000008
.L_153:


//--------------------- .nv.callgraph             --------------------------
	.section	.nv.callgraph,"",@"SHT_CUDA_CALLGRAPH"
	.align	4
	.sectionentsize	8
	.align		4
        /*0000*/ 	.word	0x00000000
	.align		4
        /*0004*/ 	.word	0xffffffff
	.align		4
        /*0008*/ 	.word	0x00000000
	.align		4
        /*000c*/ 	.word	0xfffffffe
	.align		4
        /*0010*/ 	.word	0x00000000
	.align		4
        /*0014*/ 	.word	0xfffffffd
	.align		4
        /*0018*/ 	.word	0x00000000
	.align		4
        /*001c*/ 	.word	0xfffffffc


//--------------------- .text.compute_synaptic_currents --------------------------
	.section	.text.compute_synaptic_currents,"ax",@progbits
	.align	128
        .global         compute_synaptic_currents
        .type           compute_synaptic_currents,@function
        .size           compute_synaptic_currents,(.L_x_75 - compute_synaptic_currents)
        .other          compute_synaptic_currents,@"STO_CUDA_ENTRY STV_DEFAULT"
compute_synaptic_currents:
.text.compute_synaptic_currents:
[----:B------:R-:W-:Y:S01]  /*0000*/  LDC R1, c[0x0][0x37c] ;  /* 0x0000df00ff017b82 */ /* 0x000fe20000000800 */
[----:B------:R-:W0:Y:S01]  /*0010*/  S2R R0, SR_CTAID.X ;  /* 0x0000000000007919 */ /* 0x000e220000002500 */
[----:B------:R-:W0:Y:S01]  /*0020*/  LDCU UR4, c[0x0][0x360] ;  /* 0x00006c00ff0477ac */ /* 0x000e220008000800 */
[----:B------:R-:W0:Y:S01]  /*0030*/  S2R R3, SR_TID.X ;  /* 0x0000000000037919 */ /* 0x000e220000002100 */
[----:B------:R-:W1:Y:S01]  /*0040*/  LDCU UR5, c[0x0][0x380] ;  /* 0x00007000ff0577ac */ /* 0x000e620008000800 */
[----:B0-----:R-:W-:-:S05]  /*0050*/  IMAD R0, R0, UR4, R3 ;  /* 0x0000000400007c24 */ /* 0x001fca000f8e0203 */
[----:B-1----:R-:W-:-:S13]  /*0060*/  ISETP.GE.AND P0, PT, R0, UR5, PT ;  /* 0x0000000500007c0c */ /* 0x002fda000bf06270 */
[----:B------:R-:W-:Y:S05]  /*0070*/  @P0 EXIT ;  /* 0x000000000000094d */ /* 0x000fea0003800000 */
[----:B------:R-:W0:Y:S01]  /*0080*/  LDC.64 R6, c[0x0][0x3a0] ;  /* 0x0000e800ff067b82 */ /* 0x000e220000000a00 */
[----:B------:R-:W1:Y:S01]  /*0090*/  LDCU.64 UR4, c[0x0][0x358] ;  /* 0x00006b00ff0477ac */ /* 0x000e620008000a00 */
[----:B------:R-:W-:Y:S01]  /*00a0*/  IMAD.MOV.U32 R2, RZ, RZ, 0x1 ;  /* 0x00000001ff027424 */ /* 0x000fe200078e00ff */
[----:B------:R-:W2:Y:S01]  /*00b0*/  LDCU.64 UR6, c[0x0][0x388] ;  /* 0x00007100ff0677ac */ /* 0x000ea20008000a00 */
[----:B0-----:R-:W-:-:S06]  /*00c0*/  IMAD.WIDE R6, R0, 0x8, R6 ;  /* 0x0000000800067825 */ /* 0x001fcc00078e0206 */
[----:B-1----:R-:W3:Y:S01]  /*00d0*/  LDG.E.64.CONSTANT R6, desc[UR4][R6.64] ;  /* 0x0000000406067981 */ /* 0x002ee2000c1e9b00 */
[----:B------:R-:W-:Y:S01]  /*00e0*/  BSSY.RECONVERGENT B0, `(.L_x_0) ;  /* 0x0000011000007945 */ /* 0x000fe20003800200 */
[----:B---3--:R-:W0:Y:S02]  /*00f0*/  MUFU.RCP64H R3, R7 ;  /* 0x0000000700037308 */ /* 0x008e240000001800 */
[----:B0-----:R-:W-:-:S08]  /*0100*/  DFMA R4, -R6, R2, 1 ;  /* 0x3ff000000604742b */ /* 0x001fd00000000102 */
[----:B------:R-:W-:-:S08]  /*0110*/  DFMA R4, R4, R4, R4 ;  /* 0x000000040404722b */ /* 0x000fd00000000004 */
[----:B------:R-:W-:-:S08]  /*0120*/  DFMA R4, R2, R4, R2 ;  /* 0x000000040204722b */ /* 0x000fd00000000002 */
[----:B------:R-:W-:-:S08]  /*0130*/  DFMA R2, -R6, R4, 1 ;  /* 0x3ff000000602742b */ /* 0x000fd00000000104 */
[----:B------:R-:W-:-:S08]  /*0140*/  DFMA R2, R4, R2, R4 ;  /* 0x000000020402722b */ /* 0x000fd00000000004 */
[----:B--2---:R-:W-:-:S08]  /*0150*/  DMUL R4, R2, -UR6 ;  /* 0x8000000602047c28 */ /* 0x004fd00008000000 */
[----:B------:R-:W-:-:S08]  /*0160*/  DFMA R8, -R6, R4, -UR6 ;  /* 0x8000000606087e2b */ /* 0x000fd00008000104 */
[----:B------:R-:W-:Y:S02]  /*0170*/  DFMA R2, R2, R8, R4 ;  /* 0x000000080202722b */ /* 0x000fe40000000004 */
[----:B------:R-:W-:-:S08]  /*0180*/  DADD R4, -RZ, -UR6 ;  /* 0x80000006ff047e29 */ /* 0x000fd00008000100 */
[----:B------:R-:W-:Y:S02]  /*0190*/  FFMA R8, RZ, R7, R3 ;  /* 0x00000007ff087223 */ /* 0x000fe40000000003 */
[----:B------:R-:W-:-:S03]  /*01a0*/  FSETP.GEU.AND P1, PT, |R5|, 6.5827683646048100446e-37, PT ;  /* 0x036000000500780b */ /* 0x000fc60003f2e200 */
[----:B------:R-:W-:-:S13]  /*01b0*/  FSETP.GT.AND P0, PT, |R8|, 1.469367938527859385e-39, PT ;  /* 0x001000000800780b */ /* 0x000fda0003f04200 */
[----:B------:R-:W-:Y:S05]  /*01c0*/  @P0 BRA P1, `(.L_x_1) ;  /* 0x0000000000080947 */ /* 0x000fea0000800000 */
[----:B------:R-:W-:-:S07]  /*01d0*/  MOV R8, 0x1f0 ;  /* 0x000001f000087802 */ /* 0x000fce0000000f00 */
[----:B------:R-:W-:Y:S05]  /*01e0*/  CALL.REL.NOINC `($__internal_0_$__cuda_sm20_div_rn_f64_full) ;  /* 0x0000000400507944 */ /* 0x000fea0003c00000 */
.L_x_1:
[----:B------:R-:W-:Y:S05]  /*01f0*/  BSYNC.RECONVERGENT B0 ;  /* 0x0000000000007941 */ /* 0x000fea0003800200 */
.L_x_0:
[----:B------:R-:W0:Y:S08]  /*0200*/  LDC.64 R6, c[0x0][0x390] ;  /* 0x0000e400ff067b82 */ /* 0x000e300000000a00 */
[----:B------:R-:W1:Y:S08]  /*0210*/  LDC.64 R10, c[0x0][0x3b0] ;  /* 0x0000ec00ff0a7b82 */ /* 0x000e700000000a00 */
[----:B------:R-:W2:Y:S01]  /*0220*/  LDC.64 R12, c[0x0][0x3a8] ;  /* 0x0000ea00ff0c7b82 */ /* 0x000ea20000000a00 */
[----:B0-----:R-:W-:-:S07]  /*0230*/  IMAD.WIDE R6, R0, 0x4, R6 ;  /* 0x0000000400067825 */ /* 0x001fce00078e0206 */
[----:B------:R-:W0:Y:S01]  /*0240*/  LDC.64 R14, c[0x0][0x3c0] ;  /* 0x0000f000ff0e7b82 */ /* 0x000e220000000a00 */
[----:B------:R-:W0:Y:S01]  /*0250*/  LDG.E.CONSTANT R6, desc[UR4][R6.64] ;  /* 0x0000000406067981 */ /* 0x000e22000c1e9900 */
[----:B-1----:R-:W-:-:S06]  /*0260*/  IMAD.WIDE R10, R0, 0x8, R10 ;  /* 0x00000008000a7825 */ /* 0x002fcc00078e020a */
[----:B------:R-:W1:Y:S01]  /*0270*/  LDC.64 R4, c[0x0][0x3b8] ;  /* 0x0000ee00ff047b82 */ /* 0x000e620000000a00 */
[----:B------:R-:W5:Y:S01]  /*0280*/  LDG.E.64.CONSTANT R10, desc[UR4][R10.64] ;  /* 0x000000040a0a7981 */ /* 0x000f62000c1e9b00 */
[----:B--2---:R-:W-:-:S06]  /*0290*/  IMAD.WIDE R12, R0, 0x8, R12 ;  /* 0x00000008000c7825 */ /* 0x004fcc00078e020c */
[----:B------:R-:W5:Y:S01]  /*02a0*/  LDG.E.64.CONSTANT R12, desc[UR4][R12.64] ;  /* 0x000000040c0c7981 */ /* 0x000f62000c1e9b00 */
[----:B-1----:R-:W-:-:S05]  /*02b0*/  IMAD.WIDE R4, R0, 0x8, R4 ;  /* 0x0000000800047825 */ /* 0x002fca00078e0204 */
[----:B------:R1:W5:Y:S01]  /*02c0*/  LDG.E.64 R8, desc[UR4][R4.64] ;  /* 0x0000000404087981 */ /* 0x000362000c1e1b00 */
[----:B------:R-:W-:Y:S02]  /*02d0*/  IMAD.MOV.U32 R16, RZ, RZ, 0x652b82fe ;  /* 0x652b82feff107424 */ /* 0x000fe400078e00ff */
[----:B------:R-:W-:-:S06]  /*02e0*/  IMAD.MOV.U32 R17, RZ, RZ, 0x3ff71547 ;  /* 0x3ff71547ff117424 */ /* 0x000fcc00078e00ff */
[----:B------:R-:W-:Y:S01]  /*02f0*/  DFMA R16, R2, R16, 6.75539944105574400000e+15 ;  /* 0x433800000210742b */ /* 0x000fe20000000010 */
[----:B------:R-:W-:Y:S01]  /*0300*/  UMOV UR6, 0xfefa39ef ;  /* 0xfefa39ef00067882 */ /* 0x000fe20000000000 */
[----:B------:R-:W-:-:S06]  /*0310*/  UMOV UR7, 0x3fe62e42 ;  /* 0x3fe62e4200077882 */ /* 0x000fcc0000000000 */
[----:B------:R-:W-:-:S08]  /*0320*/  DADD R18, R16, -6.75539944105574400000e+15 ;  /* 0xc338000010127429 */ /* 0x000fd00000000000 */
[----:B------:R-:W-:Y:S01]  /*0330*/  DFMA R20, R18, -UR6, R2 ;  /* 0x8000000612147c2b */ /* 0x000fe20008000002 */
[----:B------:R-:W-:Y:S01]  /*0340*/  UMOV UR6, 0x3b39803f ;  /* 0x3b39803f00067882 */ /* 0x000fe20000000000 */
[----:B------:R-:W-:-:S06]  /*0350*/  UMOV UR7, 0x3c7abc9e ;  /* 0x3c7abc9e00077882 */ /* 0x000fcc0000000000 */
[----:B------:R-:W-:Y:S01]  /*0360*/  DFMA R18, R18, -UR6, R20 ;  /* 0x8000000612127c2b */ /* 0x000fe20008000014 */
[----:B------:R-:W-:Y:S02]  /*0370*/  IMAD.MOV.U32 R20, RZ, RZ, -0x35dec16 ;  /* 0xfca213eaff147424 */ /* 0x000fe400078e00ff */
[----:B------:R-:W-:Y:S01]  /*0380*/  IMAD.MOV.U32 R21, RZ, RZ, 0x3e928af3 ;  /* 0x3e928af3ff157424 */ /* 0x000fe200078e00ff */
[----:B------:R-:W-:Y:S01]  /*0390*/  UMOV UR6, 0x69ce2bdf ;  /* 0x69ce2bdf00067882 */ /* 0x000fe20000000000 */
[----:B------:R-:W-:-:S04]  /*03a0*/  UMOV UR7, 0x3e5ade15 ;  /* 0x3e5ade1500077882 */ /* 0x000fc80000000000 */
[----:B------:R-:W-:Y:S01]  /*03b0*/  DFMA R20, R18, UR6, R20 ;  /* 0x0000000612147c2b */ /* 0x000fe20008000014 */
[----:B------:R-:W-:Y:S01]  /*03c0*/  UMOV UR6, 0x62401315 ;  /* 0x6240131500067882 */ /* 0x000fe20000000000 */
[----:B------:R-:W-:-:S06]  /*03d0*/  UMOV UR7, 0x3ec71dee ;  /* 0x3ec71dee00077882 */ /* 0x000fcc0000000000 */
[----:B------:R-:W-:Y:S01]  /*03e0*/  DFMA R20, R18, R20, UR6 ;  /* 0x0000000612147e2b */ /* 0x000fe20008000014 */
[----:B0-----:R-:W-:-:S06]  /*03f0*/  IMAD.WIDE R14, R6, 0x8, R14 ;  /* 0x00000008060e7825 */ /* 0x001fcc00078e020e */
[----:B------:R-:W5:Y:S01]  /*0400*/  LDG.E.64.CONSTANT R14, desc[UR4][R14.64] ;  /* 0x000000040e0e7981 */ /* 0x000f62000c1e9b00 */
[----:B------:R-:W-:Y:S01]  /*0410*/  UMOV UR6, 0x7c89eb71 ;  /* 0x7c89eb7100067882 */ /* 0x000fe20000000000 */
[----:B------:R-:W-:Y:S02]  /*0420*/  UMOV UR7, 0x3efa0199 ;  /* 0x3efa019900077882 */ /* 0x000fe40000000000 */
[----:B------:R-:W-:Y:S01]  /*0430*/  DFMA R20, R18, R20, UR6 ;  /* 0x0000000612147e2b */ /* 0x000fe20008000014 */
[----:B------:R-:W-:Y:S01]  /*0440*/  UMOV UR6, 0x14761f65 ;  /* 0x14761f6500067882 */ /* 0x000fe20000000000 */
[----:B------:R-:W-:-:S06]  /*0450*/  UMOV UR7, 0x3f2a01a0 ;  /* 0x3f2a01a000077882 */ /* 0x000fcc0000000000 */
        /* <DEDUP_REMOVED lines=16> */
[----:B------:R-:W-:-:S07]  /*0560*/  FSETP.GEU.AND P0, PT, |R3|, 4.1917929649353027344, PT ;  /* 0x4086232b0300780b */ /* 0x000fce0003f0e200 */
[C---:B------:R-:W-:Y:S02]  /*0570*/  DFMA R22, R18.reuse, R20, 1 ;  /* 0x3ff000001216742b */ /* 0x040fe40000000014 */
[----:B------:R-:W0:Y:S06]  /*0580*/  LDC.64 R20, c[0x0][0x3c8] ;  /* 0x0000f200ff147b82 */ /* 0x000e2c0000000a00 */
[----:B------:R-:W-:Y:S01]  /*0590*/  DFMA R22, R18, R22, 1 ;  /* 0x3ff000001216742b */ /* 0x000fe20000000016 */
[----:B------:R-:W-:Y:S09]  /*05a0*/  BSSY.RECONVERGENT B0, `(.L_x_2) ;  /* 0x0000010000007945 */ /* 0x000ff20003800200 */
[----:B------:R-:W-:-:S02]  /*05b0*/  IMAD R19, R16, 0x100000, R23 ;  /* 0x0010000010137824 */ /* 0x000fc400078e0217 */
[----:B------:R-:W-:Y:S01]  /*05c0*/  IMAD.MOV.U32 R18, RZ, RZ, R22 ;  /* 0x000000ffff127224 */ /* 0x000fe200078e0016 */
[----:B-1----:R-:W-:Y:S06]  /*05d0*/  @!P0 BRA `(.L_x_3) ;  /* 0x0000000000308947 */ /* 0x002fec0003800000 */
[----:B------:R-:W-:Y:S01]  /*05e0*/  FSETP.GEU.AND P1, PT, |R3|, 4.2275390625, PT ;  /* 0x408748000300780b */ /* 0x000fe20003f2e200 */
[C---:B------:R-:W-:Y:S02]  /*05f0*/  DADD R18, R2.reuse, +INF ;  /* 0x7ff0000002127429 */ /* 0x040fe40000000000 */
[----:B------:R-:W-:-:S08]  /*0600*/  DSETP.GEU.AND P0, PT, R2, RZ, PT ;  /* 0x000000ff0200722a */ /* 0x000fd00003f0e000 */
[----:B------:R-:W-:Y:S02]  /*0610*/  FSEL R18, R18, RZ, P0 ;  /* 0x000000ff12127208 */ /* 0x000fe40000000000 */
[----:B------:R-:W-:Y:S02]  /*0620*/  @!P1 LEA.HI R0, R16, R16, RZ, 0x1 ;  /* 0x0000001010009211 */ /* 0x000fe400078f08ff */
[----:B------:R-:W-:Y:S02]  /*0630*/  FSEL R19, R19, RZ, P0 ;  /* 0x000000ff13137208 */ /* 0x000fe40000000000 */
[----:B------:R-:W-:-:S05]  /*0640*/  @!P1 SHF.R.S32.HI R3, RZ, 0x1, R0 ;  /* 0x00000001ff039819 */ /* 0x000fca0000011400 */
[----:B------:R-:W-:Y:S02]  /*0650*/  @!P1 IMAD.IADD R2, R16, 0x1, -R3 ;  /* 0x0000000110029824 */ /* 0x000fe400078e0a03 */
[----:B------:R-:W-:-:S03]  /*0660*/  @!P1 IMAD R23, R3, 0x100000, R23 ;  /* 0x0010000003179824 */ /* 0x000fc600078e0217 */
[----:B------:R-:W-:Y:S01]  /*0670*/  @!P1 LEA R3, R2, 0x3ff00000, 0x14 ;  /* 0x3ff0000002039811 */ /* 0x000fe200078ea0ff */
[----:B------:R-:W-:-:S06]  /*0680*/  @!P1 IMAD.MOV.U32 R2, RZ, RZ, RZ ;  /* 0x000000ffff029224 */ /* 0x000fcc00078e00ff */
[----:B------:R-:W-:-:S11]  /*0690*/  @!P1 DMUL R18, R22, R2 ;  /* 0x0000000216129228 */ /* 0x000fd60000000000 */
.L_x_3:
[----:B------:R-:W-:Y:S05]  /*06a0*/  BSYNC.RECONVERGENT B0 ;  /* 0x0000000000007941 */ /* 0x000fea0003800200 */
.L_x_2:
[----:B-----5:R-:W-:Y:S01]  /*06b0*/  DMUL R8, R8, R18 ;  /* 0x0000001208087228 */ /* 0x020fe20000000000 */
[----:B0-----:R-:W-:Y:S01]  /*06c0*/  IMAD.WIDE R20, R6, 0x8, R20 ;  /* 0x0000000806147825 */ /* 0x001fe200078e0214 */
[----:B------:R-:W-:-:S05]  /*06d0*/  DADD R12, R14, -R12 ;  /* 0x000000000e0c7229 */ /* 0x000fca000000080c */
[----:B------:R-:W-:Y:S01]  /*06e0*/  STG.E.64 desc[UR4][R4.64], R8 ;  /* 0x0000000804007986 */ /* 0x000fe2000c101b04 */
[----:B------:R-:W-:-:S08]  /*06f0*/  DMUL R10, R8, R10 ;  /* 0x0000000a080a7228 */ /* 0x000fd00000000000 */
[----:B------:R-:W-:-:S07]  /*0700*/  DMUL R10, R10, -R12 ;  /* 0x8000000c0a0a7228 */ /* 0x000fce0000000000 */
[----:B------:R-:W-:Y:S01]  /*0710*/  REDG.E.ADD.F64.RN.STRONG.GPU desc[UR4][R20.64], R10 ;  /* 0x0000000a140079a6 */ /* 0x000fe2000c12ff04 */
[----:B------:R-:W-:Y:S05]  /*0720*/  EXIT ;  /* 0x000000000000794d */ /* 0x000fea0003800000 */
        .weak           $__internal_0_$__cuda_sm20_div_rn_f64_full
        .type           $__internal_0_$__cuda_sm20_div_rn_f64_full,@function
        .size           $__internal_0_$__cuda_sm20_div_rn_f64_full,(.L_x_75 - $__internal_0_$__cuda_sm20_div_rn_f64_full)
$__internal_0_$__cuda_sm20_div_rn_f64_full:
[C---:B------:R-:W-:Y:S01]  /*0730*/  FSETP.GEU.AND P0, PT, |R7|.reuse, 1.469367938527859385e-39, PT ;  /* 0x001000000700780b */ /* 0x040fe20003f0e200 */
[----:B------:R-:W-:Y:S01]  /*0740*/  IMAD.MOV.U32 R10, RZ, RZ, 0x1 ;  /* 0x00000001ff0a7424 */ /* 0x000fe200078e00ff */
[C---:B------:R-:W-:Y:S01]  /*0750*/  LOP3.LUT R2, R7.reuse, 0x800fffff, RZ, 0xc0, !PT ;  /* 0x800fffff07027812 */ /* 0x040fe200078ec0ff */
[----:B------:R-:W-:Y:S01]  /*0760*/  IMAD.MOV.U32 R9, RZ, RZ, 0x1ca00000 ;  /* 0x1ca00000ff097424 */ /* 0x000fe200078e00ff */
[----:B------:R-:W-:Y:S02]  /*0770*/  LOP3.LUT R15, R7, 0x7ff00000, RZ, 0xc0, !PT ;  /* 0x7ff00000070f7812 */ /* 0x000fe400078ec0ff */
[----:B------:R-:W-:Y:S01]  /*0780*/  LOP3.LUT R3, R2, 0x3ff00000, RZ, 0xfc, !PT ;  /* 0x3ff0000002037812 */ /* 0x000fe200078efcff */
[----:B------:R-:W-:Y:S01]  /*0790*/  IMAD.MOV.U32 R2, RZ, RZ, R6 ;  /* 0x000000ffff027224 */ /* 0x000fe200078e0006 */
[----:B------:R-:W-:-:S04]  /*07a0*/  LOP3.LUT R14, R5, 0x7ff00000, RZ, 0xc0, !PT ;  /* 0x7ff00000050e7812 */ /* 0x000fc800078ec0ff */
[----:B------:R-:W-:Y:S01]  /*07b0*/  ISETP.GE.U32.AND P1, PT, R14, R15, PT ;  /* 0x0000000f0e00720c */ /* 0x000fe20003f26070 */
[----:B------:R-:W-:Y:S01]  /*07c0*/  @!P0 DMUL R2, R6, 8.98846567431157953865e+307 ;  /* 0x7fe0000006028828 */ /* 0x000fe20000000000 */
[----:B------:R-:W-:-:S05]  /*07d0*/  IMAD.MOV.U32 R21, RZ, RZ, R14 ;  /* 0x000000ffff157224 */ /* 0x000fca00078e000e */
[----:B------:R-:W0:Y:S02]  /*07e0*/  MUFU.RCP64H R11, R3 ;  /* 0x00000003000b7308 */ /* 0x000e240000001800 */
[----:B0-----:R-:W-:-:S08]  /*07f0*/  DFMA R12, R10, -R2, 1 ;  /* 0x3ff000000a0c742b */ /* 0x001fd00000000802 */
[----:B------:R-:W-:-:S08]  /*0800*/  DFMA R12, R12, R12, R12 ;  /* 0x0000000c0c0c722b */ /* 0x000fd0000000000c */
[----:B------:R-:W-:Y:S01]  /*0810*/  DFMA R12, R10, R12, R10 ;  /* 0x0000000c0a0c722b */ /* 0x000fe2000000000a */
[----:B------:R-:W-:Y:S01]  /*0820*/  SEL R11, R9, 0x63400000, !P1 ;  /* 0x63400000090b7807 */ /* 0x000fe20004800000 */
[----:B------:R-:W-:Y:S01]  /*0830*/  IMAD.MOV.U32 R10, RZ, RZ, R4 ;  /* 0x000000ffff0a7224 */ /* 0x000fe200078e0004 */
[----:B------:R-:W-:Y:S02]  /*0840*/  FSETP.GEU.AND P1, PT, |R5|, 1.469367938527859385e-39, PT ;  /* 0x001000000500780b */ /* 0x000fe40003f2e200 */
[----:B------:R-:W-:-:S03]  /*0850*/  LOP3.LUT R11, R11, 0x800fffff, R5, 0xf8, !PT ;  /* 0x800fffff0b0b7812 */ /* 0x000fc600078ef805 */
[----:B------:R-:W-:-:S08]  /*0860*/  DFMA R16, R12, -R2, 1 ;  /* 0x3ff000000c10742b */ /* 0x000fd00000000802 */
[----:B------:R-:W-:Y:S01]  /*0870*/  DFMA R12, R12, R16, R12 ;  /* 0x000000100c0c722b */ /* 0x000fe2000000000c */
[----:B------:R-:W-:Y:S10]  /*0880*/  @P1 BRA `(.L_x_4) ;  /* 0x0000000000201947 */ /* 0x000ff40003800000 */
[----:B------:R-:W-:Y:S01]  /*0890*/  LOP3.LUT R17, R7, 0x7ff00000, RZ, 0xc0, !PT ;  /* 0x7ff0000007117812 */ /* 0x000fe200078ec0ff */
[----:B------:R-:W-:-:S03]  /*08a0*/  IMAD.MOV.U32 R16, RZ, RZ, RZ ;  /* 0x000000ffff107224 */ /* 0x000fc600078e00ff */
[----:B------:R-:W-:-:S04]  /*08b0*/  ISETP.GE.U32.AND P1, PT, R14, R17, PT ;  /* 0x000000110e00720c */ /* 0x000fc80003f26070 */
[----:B------:R-:W-:-:S04]  /*08c0*/  SEL R17, R9, 0x63400000, !P1 ;  /* 0x6340000009117807 */ /* 0x000fc80004800000 */
[----:B------:R-:W-:-:S04]  /*08d0*/  LOP3.LUT R17, R17, 0x80000000, R5, 0xf8, !PT ;  /* 0x8000000011117812 */ /* 0x000fc800078ef805 */
[----:B------:R-:W-:-:S06]  /*08e0*/  LOP3.LUT R17, R17, 0x100000, RZ, 0xfc, !PT ;  /* 0x0010000011117812 */ /* 0x000fcc00078efcff */
[----:B------:R-:W-:-:S10]  /*08f0*/  DFMA R10, R10, 2, -R16 ;  /* 0x400000000a0a782b */ /* 0x000fd40000000810 */
[----:B------:R-:W-:-:S07]  /*0900*/  LOP3.LUT R21, R11, 0x7ff00000, RZ, 0xc0, !PT ;  /* 0x7ff000000b157812 */ /* 0x000fce00078ec0ff */
.L_x_4:
[----:B------:R-:W-:Y:S01]  /*0910*/  IMAD.MOV.U32 R20, RZ, RZ, R15 ;  /* 0x000000ffff147224 */ /* 0x000fe200078e000f */
[----:B------:R-:W-:Y:S01]  /*0920*/  @!P0 LOP3.LUT R20, R3, 0x7ff00000, RZ, 0xc0, !PT ;  /* 0x7ff0000003148812 */ /* 0x000fe200078ec0ff */
[----:B------:R-:W-:Y:S01]  /*0930*/  VIADD R15, R21, 0xffffffff ;  /* 0xffffffff150f7836 */ /* 0x000fe20000000000 */
[----:B------:R-:W-:Y:S01]  /*0940*/  DMUL R16, R12, R10 ;  /* 0x0000000a0c107228 */ /* 0x000fe20000000000 */
[----:B------:R-:W-:Y:S02]  /*0950*/  BSSY.RECONVERGENT B1, `(.L_x_5) ;  /* 0x0000037000017945 */ /* 0x000fe40003800200 */
[----:B------:R-:W-:Y:S01]  /*0960*/  VIADD R22, R20, 0xffffffff ;  /* 0xffffffff14167836 */ /* 0x000fe20000000000 */
[----:B------:R-:W-:-:S04]  /*0970*/  ISETP.GT.U32.AND P0, PT, R15, 0x7feffffe, PT ;  /* 0x7feffffe0f00780c */ /* 0x000fc80003f04070 */
[----:B------:R-:W-:Y:S01]  /*0980*/  ISETP.GT.U32.OR P0, PT, R22, 0x7feffffe, P0 ;  /* 0x7feffffe1600780c */ /* 0x000fe20000704470 */
[----:B------:R-:W-:-:S08]  /*0990*/  DFMA R18, R16, -R2, R10 ;  /* 0x800000021012722b */ /* 0x000fd0000000000a */
[----:B------:R-:W-:-:S04]  /*09a0*/  DFMA R12, R12, R18, R16 ;  /* 0x000000120c0c722b */ /* 0x000fc80000000010 */
[----:B------:R-:W-:Y:S07]  /*09b0*/  @P0 BRA `(.L_x_6) ;  /* 0x00000000006c0947 */ /* 0x000fee0003800000 */
[----:B------:R-:W-:-:S04]  /*09c0*/  LOP3.LUT R5, R7, 0x7ff00000, RZ, 0xc0, !PT ;  /* 0x7ff0000007057812 */ /* 0x000fc800078ec0ff */
[CC--:B------:R-:W-:Y:S02]  /*09d0*/  VIADDMNMX R4, R14.reuse, -R5.reuse, 0xb9600000, !PT ;  /* 0xb96000000e047446 */ /* 0x0c0fe40007800905 */
[----:B------:R-:W-:Y:S02]  /*09e0*/  ISETP.GE.U32.AND P0, PT, R14, R5, PT ;  /* 0x000000050e00720c */ /* 0x000fe40003f06070 */
[----:B------:R-:W-:Y:S02]  /*09f0*/  VIMNMX R4, PT, PT, R4, 0x46a00000, PT ;  /* 0x46a0000004047848 */ /* 0x000fe40003fe0100 */
[----:B------:R-:W-:-:S05]  /*0a00*/  SEL R9, R9, 0x63400000, !P0 ;  /* 0x6340000009097807 */ /* 0x000fca0004000000 */
[----:B------:R-:W-:Y:S02]  /*0a10*/  IMAD.IADD R9, R4, 0x1, -R9 ;  /* 0x0000000104097824 */ /* 0x000fe400078e0a09 */
[----:B------:R-:W-:Y:S02]  /*0a20*/  IMAD.MOV.U32 R4, RZ, RZ, RZ ;  /* 0x000000ffff047224 */ /* 0x000fe400078e00ff */
[----:B------:R-:W-:-:S06]  /*0a30*/  VIADD R5, R9, 0x7fe00000 ;  /* 0x7fe0000009057836 */ /* 0x000fcc0000000000 */
[----:B------:R-:W-:-:S10]  /*0a40*/  DMUL R14, R12, R4 ;  /* 0x000000040c0e7228 */ /* 0x000fd40000000000 */
[----:B------:R-:W-:-:S13]  /*0a50*/  FSETP.GTU.AND P0, PT, |R15|, 1.469367938527859385e-39, PT ;  /* 0x001000000f00780b */ /* 0x000fda0003f0c200 */
[----:B------:R-:W-:Y:S05]  /*0a60*/  @P0 BRA `(.L_x_7) ;  /* 0x0000000000940947 */ /* 0x000fea0003800000 */
[----:B------:R-:W-:Y:S01]  /*0a70*/  DFMA R2, R12, -R2, R10 ;  /* 0x800000020c02722b */ /* 0x000fe2000000000a */
[----:B------:R-:W-:-:S09]  /*0a80*/  IMAD.MOV.U32 R4, RZ, RZ, RZ ;  /* 0x000000ffff047224 */ /* 0x000fd200078e00ff */
[C---:B------:R-:W-:Y:S02]  /*0a90*/  FSETP.NEU.AND P0, PT, R3.reuse, RZ, PT ;  /* 0x000000ff0300720b */ /* 0x040fe40003f0d000 */
[----:B------:R-:W-:-:S04]  /*0aa0*/  LOP3.LUT R7, R3, 0x80000000, R7, 0x48, !PT ;  /* 0x8000000003077812 */ /* 0x000fc800078e4807 */
[----:B------:R-:W-:-:S07]  /*0ab0*/  LOP3.LUT R5, R7, R5, RZ, 0xfc, !PT ;  /* 0x0000000507057212 */ /* 0x000fce00078efcff */
[----:B------:R-:W-:Y:S05]  /*0ac0*/  @!P0 BRA `(.L_x_7) ;  /* 0x00000000007c8947 */ /* 0x000fea0003800000 */
[----:B------:R-:W-:Y:S01]  /*0ad0*/  IMAD.MOV R3, RZ, RZ, -R9 ;  /* 0x000000ffff037224 */ /* 0x000fe200078e0a09 */
[----:B------:R-:W-:Y:S01]  /*0ae0*/  DMUL.RP R4, R12, R4 ;  /* 0x000000040c047228 */ /* 0x000fe20000008000 */
[----:B------:R-:W-:Y:S01]  /*0af0*/  IMAD.MOV.U32 R2, RZ, RZ, RZ ;  /* 0x000000ffff027224 */ /* 0x000fe200078e00ff */
[----:B------:R-:W-:-:S05]  /*0b00*/  IADD3 R9, PT, PT, -R9, -0x43300000, RZ ;  /* 0xbcd0000009097810 */ /* 0x000fca0007ffe1ff */
[----:B------:R-:W-:-:S03]  /*0b10*/  DFMA R2, R14, -R2, R12 ;  /* 0x800000020e02722b */ /* 0x000fc6000000000c */
[----:B------:R-:W-:-:S07]  /*0b20*/  LOP3.LUT R7, R5, R7, RZ, 0x3c, !PT ;  /* 0x0000000705077212 */ /* 0x000fce00078e3cff */
[----:B------:R-:W-:-:S04]  /*0b30*/  FSETP.NEU.AND P0, PT, |R3|, R9, PT ;  /* 0x000000090300720b */ /* 0x000fc80003f0d200 */
[----:B------:R-:W-:Y:S02]  /*0b40*/  FSEL R14, R4, R14, !P0 ;  /* 0x0000000e040e7208 */ /* 0x000fe40004000000 */
[----:B------:R-:W-:Y:S01]  /*0b50*/  FSEL R15, R7, R15, !P0 ;  /* 0x0000000f070f7208 */ /* 0x000fe20004000000 */
[----:B------:R-:W-:Y:S06]  /*0b60*/  BRA `(.L_x_7) ;  /* 0x0000000000547947 */ /* 0x000fec0003800000 */
.L_x_6:
[----:B------:R-:W-:-:S14]  /*0b70*/  DSETP.NAN.AND P0, PT, R4, R4, PT ;  /* 0x000000040400722a */ /* 0x000fdc0003f08000 */
[----:B------:R-:W-:Y:S05]  /*0b80*/  @P0 BRA `(.L_x_8) ;  /* 0x0000000000440947 */ /* 0x000fea0003800000 */
[----:B------:R-:W-:-:S14]  /*0b90*/  DSETP.NAN.AND P0, PT, R6, R6, PT ;  /* 0x000000060600722a */ /* 0x000fdc0003f08000 */
[----:B------:R-:W-:Y:S05]  /*0ba0*/  @P0 BRA `(.L_x_9) ;  /* 0x0000000000300947 */ /* 0x000fea0003800000 */
[----:B------:R-:W-:Y:S01]  /*0bb0*/  ISETP.NE.AND P0, PT, R21, R20, PT ;  /* 0x000000141500720c */ /* 0x000fe20003f05270 */
[----:B------:R-:W-:Y:S02]  /*0bc0*/  IMAD.MOV.U32 R14, RZ, RZ, 0x0 ;  /* 0x00000000ff0e7424 */ /* 0x000fe400078e00ff */
[----:B------:R-:W-:-:S10]  /*0bd0*/  IMAD.MOV.U32 R15, RZ, RZ, -0x80000 ;  /* 0xfff80000ff0f7424 */ /* 0x000fd400078e00ff */
[----:B------:R-:W-:Y:S05]  /*0be0*/  @!P0 BRA `(.L_x_7) ;  /* 0x0000000000348947 */ /* 0x000fea0003800000 */
[----:B------:R-:W-:Y:S02]  /*0bf0*/  ISETP.NE.AND P0, PT, R21, 0x7ff00000, PT ;  /* 0x7ff000001500780c */ /* 0x000fe40003f05270 */
[----:B------:R-:W-:Y:S02]  /*0c00*/  LOP3.LUT R15, R5, 0x80000000, R7, 0x48, !PT ;  /* 0x80000000050f7812 */ /* 0x000fe400078e4807 */
[----:B------:R-:W-:-:S13]  /*0c10*/  ISETP.EQ.OR P0, PT, R20, RZ, !P0 ;  /* 0x000000ff1400720c */ /* 0x000fda0004702670 */
[----:B------:R-:W-:Y:S01]  /*0c20*/  @P0 LOP3.LUT R2, R15, 0x7ff00000, RZ, 0xfc, !PT ;  /* 0x7ff000000f020812 */ /* 0x000fe200078efcff */
[----:B------:R-:W-:Y:S02]  /*0c30*/  @!P0 IMAD.MOV.U32 R14, RZ, RZ, RZ ;  /* 0x000000ffff0e8224 */ /* 0x000fe400078e00ff */
[----:B------:R-:W-:Y:S02]  /*0c40*/  @P0 IMAD.MOV.U32 R14, RZ, RZ, RZ ;  /* 0x000000ffff0e0224 */ /* 0x000fe400078e00ff */
[----:B------:R-:W-:Y:S01]  /*0c50*/  @P0 IMAD.MOV.U32 R15, RZ, RZ, R2 ;  /* 0x000000ffff0f0224 */ /* 0x000fe200078e0002 */
[----:B------:R-:W-:Y:S06]  /*0c60*/  BRA `(.L_x_7) ;  /* 0x0000000000147947 */ /* 0x000fec0003800000 */
.L_x_9:
[----:B------:R-:W-:Y:S01]  /*0c70*/  LOP3.LUT R15, R7, 0x80000, RZ, 0xfc, !PT ;  /* 0x00080000070f7812 */ /* 0x000fe200078efcff */
[----:B------:R-:W-:Y:S01]  /*0c80*/  IMAD.MOV.U32 R14, RZ, RZ, R6 ;  /* 0x000000ffff0e7224 */ /* 0x000fe200078e0006 */
[----:B------:R-:W-:Y:S06]  /*0c90*/  BRA `(.L_x_7) ;  /* 0x0000000000087947 */ /* 0x000fec0003800000 */
.L_x_8:
[----:B------:R-:W-:Y:S01]  /*0ca0*/  LOP3.LUT R15, R5, 0x80000, RZ, 0xfc, !PT ;  /* 0x00080000050f7812 */ /* 0x000fe200078efcff */
[----:B------:R-:W-:-:S07]  /*0cb0*/  IMAD.MOV.U32 R14, RZ, RZ, R4 ;  /* 0x000000ffff0e7224 */ /* 0x000fce00078e0004 */
.L_x_7:
[----:B------:R-:W-:Y:S05]  /*0cc0*/  BSYNC.RECONVERGENT B1 ;  /* 0x0000000000017941 */ /* 0x000fea0003800200 */
.L_x_5:
[----:B------:R-:W-:Y:S02]  /*0cd0*/  IMAD.MOV.U32 R9, RZ, RZ, 0x0 ;  /* 0x00000000ff097424 */ /* 0x000fe400078e00ff */
[----:B------:R-:W-:Y:S02]  /*0ce0*/  IMAD.MOV.U32 R2, RZ, RZ, R14 ;  /* 0x000000ffff027224 */ /* 0x000fe400078e000e */
[----:B------:R-:W-:Y:S01]  /*0cf0*/  IMAD.MOV.U32 R3, RZ, RZ, R15 ;  /* 0x000000ffff037224 */ /* 0x000fe200078e000f */
[----:B------:R-:W-:Y:S06]  /*0d00*/  RET.REL.NODEC R8 `(compute_synaptic_currents) ;  /* 0xfffffff008bc7950 */ /* 0x000fec0003c3ffff */
.L_x_10:
[----:B------:R-:W-:-:S00]  /*0d10*/  BRA `(.L_x_10) ;  /* 0xfffffffc00fc7947 */ /* 0x000fc0000383ffff */
[----:B------:R-:W-:-:S00]  /*0d20*/  NOP ;  /* 0x0000000000007918 */ /* 0x000fc00000000000 */
        /* <DEDUP_REMOVED lines=13> */
.L_x_75:


//--------------------- .text.compute_axial_currents --------------------------
	.section	.text.compute_axial_currents,"ax",@progbits
	.align	128
        .global         compute_axial_currents
        .type           compute_axial_currents,@function
        .size           compute_axial_currents,(.L_x_80 - compute_axial_currents)
        .other          compute_axial_currents,@"STO_CUDA_ENTRY STV_DEFAULT"
compute_axial_currents:
.text.compute_axial_currents:
        /* <DEDUP_REMOVED lines=10> */
[----:B------:R-:W-:-:S06]  /*00a0*/  SHF.L.U32 R5, R11, 0x1, RZ ;  /* 0x000000010b057819 */ /* 0x000fcc00000006ff */
[----:B------:R-:W2:Y:S08]  /*00b0*/  LDC.64 R6, c[0x0][0x398] ;  /* 0x0000e600ff067b82 */ /* 0x000eb00000000a00 */
[----:B------:R-:W3:Y:S01]  /*00c0*/  LDC.64 R8, c[0x0][0x390] ;  /* 0x0000e400ff087b82 */ /* 0x000ee20000000a00 */
[----:B0-----:R-:W-:-:S07]  /*00d0*/  IMAD.WIDE R2, R5, 0x4, R2 ;  /* 0x0000000405027825 */ /* 0x001fce00078e0202 */
[----:B------:R-:W0:Y:S01]  /*00e0*/  LDC.64 R12, c[0x0][0x3a0] ;  /* 0x0000e800ff0c7b82 */ /* 0x000e220000000a00 */
[----:B-1----:R-:W2:Y:S04]  /*00f0*/  LDG.E.CONSTANT R17, desc[UR4][R2.64] ;  /* 0x0000000402117981 */ /* 0x002ea8000c1e9900 */
[----:B------:R-:W4:Y:S01]  /*0100*/  LDG.E.CONSTANT R19, desc[UR4][R2.64+0x4] ;  /* 0x0000040402137981 */ /* 0x000f22000c1e9900 */
[----:B---3--:R-:W-:-:S06]  /*0110*/  IMAD.WIDE R8, R11, 0x8, R8 ;  /* 0x000000080b087825 */ /* 0x008fcc00078e0208 */
[----:B------:R-:W3:Y:S01]  /*0120*/  LDG.E.64.CONSTANT R8, desc[UR4][R8.64] ;  /* 0x0000000408087981 */ /* 0x000ee2000c1e9b00 */
[----:B--2---:R-:W-:-:S04]  /*0130*/  IMAD.WIDE R4, R17, 0x8, R6 ;  /* 0x0000000811047825 */ /* 0x004fc800078e0206 */
[----:B----4-:R-:W-:Y:S02]  /*0140*/  IMAD.WIDE R6, R19, 0x8, R6 ;  /* 0x0000000813067825 */ /* 0x010fe400078e0206 */
[----:B------:R-:W2:Y:S04]  /*0150*/  LDG.E.64.CONSTANT R4, desc[UR4][R4.64] ;  /* 0x0000000404047981 */ /* 0x000ea8000c1e9b00 */
[----:B------:R-:W2:Y:S01]  /*0160*/  LDG.E.64.CONSTANT R6, desc[UR4][R6.64] ;  /* 0x0000000406067981 */ /* 0x000ea2000c1e9b00 */
[----:B0-----:R-:W-:-:S04]  /*0170*/  IMAD.WIDE R2, R17, 0x8, R12 ;  /* 0x0000000811027825 */ /* 0x001fc800078e020c */
[----:B------:R-:W-:Y:S01]  /*0180*/  IMAD.WIDE R12, R19, 0x8, R12 ;  /* 0x00000008130c7825 */ /* 0x000fe200078e020c */
[----:B--2---:R-:W-:-:S08]  /*0190*/  DADD R10, R4, -R6 ;  /* 0x00000000040a7229 */ /* 0x004fd00000000806 */
[----:B---3--:R-:W-:-:S08]  /*01a0*/  DMUL R10, R8, R10 ;  /* 0x0000000a080a7228 */ /* 0x008fd00000000000 */
[----:B------:R-:W-:-:S07]  /*01b0*/  DADD R14, -RZ, -R10 ;  /* 0x00000000ff0e7229 */ /* 0x000fce000000090a */
[----:B------:R-:W-:Y:S04]  /*01c0*/  REDG.E.ADD.F64.RN.STRONG.GPU desc[UR4][R2.64], R14 ;  /* 0x0000000e020079a6 */ /* 0x000fe8000c12ff04 */
[----:B------:R-:W-:Y:S01]  /*01d0*/  REDG.E.ADD.F64.RN.STRONG.GPU desc[UR4][R12.64], R10 ;  /* 0x0000000a0c0079a6 */ /* 0x000fe2000c12ff04 */
[----:B------:R-:W-:Y:S05]  /*01e0*/  EXIT ;  /* 0x000000000000794d */ /* 0x000fea0003800000 */
.L_x_11:
        /* <DEDUP_REMOVED lines=9> */
.L_x_80:


//--------------------- .text.update_voltage      --------------------------
	.section	.text.update_voltage,"ax",@progbits
	.align	128
        .global         update_voltage
        .type           update_voltage,@function
        .size           update_voltage,(.L_x_76 - update_voltage)
        .other          update_voltage,@"STO_CUDA_ENTRY STV_DEFAULT"
update_voltage:
.text.update_voltage:
        /* <DEDUP_REMOVED lines=10> */
[----:B------:R-:W2:Y:S06]  /*00a0*/  LDCU.64 UR8, c[0x0][0x3f8] ;  /* 0x00007f00ff0877ac */ /* 0x000eac0008000a00 */
[----:B------:R-:W3:Y:S01]  /*00b0*/  LDC.64 R2, c[0x0][0x3a8] ;  /* 0x0000ea00ff027b82 */ /* 0x000ee20000000a00 */
[----:B------:R-:W4:Y:S01]  /*00c0*/  LDCU.64 UR10, c[0x0][0x400] ;  /* 0x00008000ff0a77ac */ /* 0x000f220008000a00 */
[----:B------:R-:W5:Y:S06]  /*00d0*/  LDCU.64 UR6, c[0x0][0x3f0] ;  /* 0x00007e00ff0677ac */ /* 0x000f6c0008000a00 */
[----:B------:R-:W2:Y:S01]  /*00e0*/  LDC.64 R16, c[0x0][0x3a0] ;  /* 0x0000e800ff107b82 */ /* 0x000ea20000000a00 */
[----:B0-----:R-:W-:-:S07]  /*00f0*/  IMAD.WIDE R22, R0, 0x8, R22 ;  /* 0x0000000800167825 */ /* 0x001fce00078e0216 */
[----:B------:R-:W0:Y:S01]  /*0100*/  LDC.64 R4, c[0x0][0x408] ;  /* 0x00010200ff047b82 */ /* 0x000e220000000a00 */
[----:B-1----:R-:W5:Y:S01]  /*0110*/  LDG.E.64.CONSTANT R22, desc[UR4][R22.64] ;  /* 0x0000000416167981 */ /* 0x002f62000c1e9b00 */
[----:B---3--:R-:W-:-:S06]  /*0120*/  IMAD.WIDE R2, R0, 0x8, R2 ;  /* 0x0000000800027825 */ /* 0x008fcc00078e0202 */
[----:B------:R-:W1:Y:S01]  /*0130*/  LDC.64 R20, c[0x0][0x398] ;  /* 0x0000e600ff147b82 */ /* 0x000e620000000a00 */
[----:B------:R-:W3:Y:S01]  /*0140*/  LDG.E.64.CONSTANT R2, desc[UR4][R2.64] ;  /* 0x0000000402027981 */ /* 0x000ee2000c1e9b00 */
[----:B--2---:R-:W-:-:S06]  /*0150*/  IMAD.WIDE R16, R0, 0x8, R16 ;  /* 0x0000000800107825 */ /* 0x004fcc00078e0210 */
[----:B------:R-:W2:Y:S01]  /*0160*/  LDC.64 R14, c[0x0][0x3b0] ;  /* 0x0000ec00ff0e7b82 */ /* 0x000ea20000000a00 */
[----:B------:R-:W3:Y:S01]  /*0170*/  LDG.E.64.CONSTANT R16, desc[UR4][R16.64] ;  /* 0x0000000410107981 */ /* 0x000ee2000c1e9b00 */
[----:B0-----:R-:W-:-:S06]  /*0180*/  IMAD.WIDE R4, R0, 0x8, R4 ;  /* 0x0000000800047825 */ /* 0x001fcc00078e0204 */
[----:B------:R-:W0:Y:S01]  /*0190*/  LDC.64 R18, c[0x0][0x3d8] ;  /* 0x0000f600ff127b82 */ /* 0x000e220000000a00 */
[----:B------:R-:W3:Y:S01]  /*01a0*/  LDG.E.64 R6, desc[UR4][R4.64] ;  /* 0x0000000404067981 */ /* 0x000ee2000c1e1b00 */
[----:B-1----:R-:W-:-:S06]  /*01b0*/  IMAD.WIDE R20, R0, 0x8, R20 ;  /* 0x0000000800147825 */ /* 0x002fcc00078e0214 */
[----:B------:R-:W1:Y:S01]  /*01c0*/  LDC.64 R24, c[0x0][0x3b8] ;  /* 0x0000ee00ff187b82 */ /* 0x000e620000000a00 */
[----:B------:R-:W3:Y:S01]  /*01d0*/  LDG.E.64.CONSTANT R20, desc[UR4][R20.64] ;  /* 0x0000000414147981 */ /* 0x000ee2000c1e9b00 */
[----:B--2---:R-:W-:-:S06]  /*01e0*/  IMAD.WIDE R14, R0, 0x8, R14 ;  /* 0x00000008000e7825 */ /* 0x004fcc00078e020e */
[----:B------:R-:W2:Y:S01]  /*01f0*/  LDC.64 R8, c[0x0][0x390] ;  /* 0x0000e400ff087b82 */ /* 0x000ea20000000a00 */
[----:B------:R-:W3:Y:S01]  /*0200*/  LDG.E.64.CONSTANT R14, desc[UR4][R14.64] ;  /* 0x000000040e0e7981 */ /* 0x000ee2000c1e9b00 */
[----:B------:R-:W-:Y:S02]  /*0210*/  ISETP.NE.U32.AND P0, PT, RZ, UR8, PT ;  /* 0x00000008ff007c0c */ /* 0x000fe4000bf05070 */
[----:B----4-:R-:W-:Y:S02]  /*0220*/  ISETP.NE.U32.AND P2, PT, RZ, UR10, PT ;  /* 0x0000000aff007c0c */ /* 0x010fe4000bf45070 */
[----:B------:R-:W-:Y:S02]  /*0230*/  ISETP.NE.AND.EX P0, PT, RZ, UR9, PT, P0 ;  /* 0x00000009ff007c0c */ /* 0x000fe4000bf05300 */
[----:B------:R-:W-:Y:S01]  /*0240*/  ISETP.NE.AND.EX P2, PT, RZ, UR11, PT, P2 ;  /* 0x0000000bff007c0c */ /* 0x000fe2000bf45320 */
[----:B0-----:R-:W-:-:S04]  /*0250*/  IMAD.WIDE R18, R0, 0x8, R18 ;  /* 0x0000000800127825 */ /* 0x001fc800078e0212 */
[C---:B-1----:R-:W-:Y:S02]  /*0260*/  IMAD.WIDE R24, R0.reuse, 0x8, R24 ;  /* 0x0000000800187825 */ /* 0x042fe400078e0218 */
[----:B------:R-:W4:Y:S04]  /*0270*/  LDG.E.64.CONSTANT R18, desc[UR4][R18.64] ;  /* 0x0000000412127981 */ /* 0x000f28000c1e9b00 */
[----:B------:R-:W4:Y:S01]  /*0280*/  LDG.E.64.CONSTANT R24, desc[UR4][R24.64] ;  /* 0x0000000418187981 */ /* 0x000f22000c1e9b00 */
[----:B--2---:R-:W-:Y:S01]  /*0290*/  IMAD.WIDE R8, R0, 0x8, R8 ;  /* 0x0000000800087825 */ /* 0x004fe200078e0208 */
[----:B------:R-:W0:Y:S05]  /*02a0*/  @P2 LDC.64 R12, c[0x0][0x400] ;  /* 0x00010000ff0c2b82 */ /* 0x000e2a0000000a00 */
[----:B------:R-:W2:Y:S01]  /*02b0*/  LDG.E.64.CONSTANT R8, desc[UR4][R8.64] ;  /* 0x0000000408087981 */ /* 0x000ea2000c1e9b00 */
[----:B-----5:R-:W-:-:S04]  /*02c0*/  ISETP.NE.U32.AND P1, PT, RZ, UR6, PT ;  /* 0x00000006ff007c0c */ /* 0x020fc8000bf25070 */
[----:B------:R-:W-:Y:S01]  /*02d0*/  ISETP.NE.AND.EX P1, PT, RZ, UR7, PT, P1 ;  /* 0x00000007ff007c0c */ /* 0x000fe2000bf25310 */
[----:B------:R-:W1:-:S12]  /*02e0*/  LDCU.64 UR6, c[0x0][0x388] ;  /* 0x00007100ff0677ac */ /* 0x000e580008000a00 */
[----:B------:R-:W5:Y:S02]  /*02f0*/  @P1 LDC.64 R10, c[0x0][0x3f0] ;  /* 0x0000fc00ff0a1b82 */ /* 0x000f640000000a00 */
[----:B-----5:R-:W-:Y:S01]  /*0300*/  @P1 IMAD.WIDE R26, R0, 0x8, R10 ;  /* 0x00000008001a1825 */ /* 0x020fe200078e020a */
[----:B------:R-:W-:-:S06]  /*0310*/  CS2R R10, SRZ ;  /* 0x00000000000a7805 */ /* 0x000fcc000001ff00 */
[----:B------:R-:W5:Y:S01]  /*0320*/  @P1 LDG.E.64.CONSTANT R10, desc[UR4][R26.64] ;  /* 0x000000041a0a1981 */ /* 0x000f62000c1e9b00 */
[----:B---3--:R-:W-:-:S08]  /*0330*/  DMUL R2, R22, R2 ;  /* 0x0000000216027228 */ /* 0x008fd00000000000 */
[----:B------:R-:W-:-:S08]  /*0340*/  DMUL R2, R22, R2 ;  /* 0x0000000216027228 */ /* 0x000fd00000000000 */
[----:B------:R-:W-:-:S08]  /*0350*/  DMUL R2, R22, R2 ;  /* 0x0000000216027228 */ /* 0x000fd00000000000 */
[----:B------:R-:W-:Y:S02]  /*0360*/  DMUL R22, R22, R2 ;  /* 0x0000000216167228 */ /* 0x000fe40000000000 */
[----:B------:R-:W3:Y:S01]  /*0370*/  @P0 LDC.64 R2, c[0x0][0x3f8] ;  /* 0x0000fe00ff020b82 */ /* 0x000ee20000000a00 */
[----:B------:R-:W-:-:S08]  /*0380*/  DADD R16, R6, -R16 ;  /* 0x0000000006107229 */ /* 0x000fd00000000810 */
[----:B------:R-:W-:Y:S02]  /*0390*/  DMUL R20, R20, R16 ;  /* 0x0000001014147228 */ /* 0x000fe40000000000 */
[----:B------:R-:W1:Y:S01]  /*03a0*/  LDC.64 R16, c[0x0][0x3e0] ;  /* 0x0000f800ff107b82 */ /* 0x000e620000000a00 */
[----:B---3--:R-:W-:-:S04]  /*03b0*/  @P0 IMAD.WIDE R28, R0, 0x8, R2 ;  /* 0x00000008001c0825 */ /* 0x008fc800078e0202 */
[----:B0-----:R-:W-:Y:S01]  /*03c0*/  @P2 IMAD.WIDE R2, R0, 0x8, R12 ;  /* 0x0000000800022825 */ /* 0x001fe200078e020c */
[----:B------:R-:W-:-:S06]  /*03d0*/  CS2R R12, SRZ ;  /* 0x00000000000c7805 */ /* 0x000fcc000001ff00 */
[----:B------:R0:W3:Y:S02]  /*03e0*/  @P2 LDG.E.64.CONSTANT R12, desc[UR4][R2.64] ;  /* 0x00000004020c2981 */ /* 0x0000e4000c1e9b00 */
[----:B0-----:R-:W0:Y:S01]  /*03f0*/  LDC.64 R2, c[0x0][0x3c0] ;  /* 0x0000f000ff027b82 */ /* 0x001e220000000a00 */
[----:B-1----:R-:W-:Y:S01]  /*0400*/  IMAD.WIDE R16, R0, 0x8, R16 ;  /* 0x0000000800107825 */ /* 0x002fe200078e0210 */
[----:B------:R-:W-:-:S05]  /*0410*/  DADD R14, R6, -R14 ;  /* 0x00000000060e7229 */ /* 0x000fca000000080e */
[----:B------:R-:W5:Y:S03]  /*0420*/  LDG.E.64.CONSTANT R16, desc[UR4][R16.64] ;  /* 0x0000000410107981 */ /* 0x000f66000c1e9b00 */
[----:B------:R-:W-:Y:S01]  /*0430*/  DMUL R22, R22, R14 ;  /* 0x0000000e16167228 */ /* 0x000fe20000000000 */
[----:B------:R-:W-:-:S06]  /*0440*/  CS2R R14, SRZ ;  /* 0x00000000000e7805 */ /* 0x000fcc000001ff00 */
[----:B------:R-:W3:Y:S01]  /*0450*/  @P0 LDG.E.64.CONSTANT R14, desc[UR4][R28.64] ;  /* 0x000000041c0e0981 */ /* 0x000ee2000c1e9b00 */
[----:B0-----:R-:W-:-:S06]  /*0460*/  IMAD.WIDE R2, R0, 0x8, R2 ;  /* 0x0000000800027825 */ /* 0x001fcc00078e0202 */
[----:B------:R-:W3:Y:S01]  /*0470*/  LDG.E.64.CONSTANT R2, desc[UR4][R2.64] ;  /* 0x0000000402027981 */ /* 0x000ee2000c1e9b00 */
[----:B----4-:R-:W-:Y:S01]  /*0480*/  DMUL R26, R18, R24 ;  /* 0x00000018121a7228 */ /* 0x010fe20000000000 */
[----:B--2---:R-:W0:Y:S01]  /*0490*/  MUFU.RCP64H R25, R9 ;  /* 0x0000000900197308 */ /* 0x004e220000001800 */
[----:B------:R-:W-:-:S06]  /*04a0*/  IMAD.MOV.U32 R24, RZ, RZ, 0x1 ;  /* 0x00000001ff187424 */ /* 0x000fcc00078e00ff */
[----:B------:R-:W-:-:S08]  /*04b0*/  DMUL R26, R18, R26 ;  /* 0x0000001a121a7228 */ /* 0x000fd00000000000 */
[----:B------:R-:W-:Y:S02]  /*04c0*/  DMUL R26, R18, R26 ;  /* 0x0000001a121a7228 */ /* 0x000fe40000000000 */
[----:B0-----:R-:W-:-:S08]  /*04d0*/  DFMA R18, -R8, R24, 1 ;  /* 0x3ff000000812742b */ /* 0x001fd00000000118 */
[----:B------:R-:W-:-:S08]  /*04e0*/  DFMA R18, R18, R18, R18 ;  /* 0x000000121212722b */ /* 0x000fd00000000012 */
[----:B------:R-:W-:Y:S02]  /*04f0*/  DFMA R18, R24, R18, R24 ;  /* 0x000000121812722b */ /* 0x000fe40000000018 */
[----:B------:R-:W-:Y:S01]  /*0500*/  DADD R20, R20, R22 ;  /* 0x0000000014147229 */ /* 0x000fe20000000016 */
[----:B------:R-:W0:Y:S05]  /*0510*/  LDC R24, c[0x0][0x38c] ;  /* 0x0000e300ff187b82 */ /* 0x000e2a0000000800 */
[----:B------:R-:W-:-:S08]  /*0520*/  DFMA R22, -R8, R18, 1 ;  /* 0x3ff000000816742b */ /* 0x000fd00000000112 */
[----:B------:R-:W-:-:S08]  /*0530*/  DFMA R18, R18, R22, R18 ;  /* 0x000000161212722b */ /* 0x000fd00000000012 */
[----:B------:R-:W-:Y:S01]  /*0540*/  DMUL R22, R18, UR6 ;  /* 0x0000000612167c28 */ /* 0x000fe20008000000 */
[----:B0-----:R-:W-:Y:S01]  /*0550*/  FSETP.GEU.AND P1, PT, |R24|, 6.5827683646048100446e-37, PT ;  /* 0x036000001800780b */ /* 0x001fe20003f2e200 */
[----:B------:R-:W-:Y:S01]  /*0560*/  BSSY.RECONVERGENT B0, `(.L_x_12) ;  /* 0x000000f000007945 */ /* 0x000fe20003800200 */
[----:B-----5:R-:W-:Y:S02]  /*0570*/  DMUL R16, R16, R26 ;  /* 0x0000001a10107228 */ /* 0x020fe40000000000 */
[----:B---3--:R-:W-:Y:S02]  /*0580*/  DADD R14, R14, R10 ;  /* 0x000000000e0e7229 */ /* 0x008fe4000000000a */
[----:B------:R-:W-:Y:S02]  /*0590*/  DADD R26, R6, -R2 ;  /* 0x00000000061a7229 */ /* 0x000fe40000000802 */
[----:B------:R-:W-:-:S08]  /*05a0*/  DFMA R2, -R8, R22, UR6 ;  /* 0x0000000608027e2b */ /* 0x000fd00008000116 */
[----:B------:R-:W-:Y:S02]  /*05b0*/  DFMA R2, R18, R2, R22 ;  /* 0x000000021202722b */ /* 0x000fe40000000016 */
[----:B------:R-:W-:Y:S02]  /*05c0*/  DADD R12, R14, R12 ;  /* 0x000000000e0c7229 */ /* 0x000fe4000000000c */
[----:B------:R-:W-:-:S06]  /*05d0*/  DMUL R16, R16, R26 ;  /* 0x0000001a10107228 */ /* 0x000fcc0000000000 */
[----:B------:R-:W-:-:S05]  /*05e0*/  FFMA R14, RZ, R9, R3 ;  /* 0x00000009ff0e7223 */ /* 0x000fca0000000003 */
[----:B------:R-:W-:Y:S01]  /*05f0*/  FSETP.GT.AND P0, PT, |R14|, 1.469367938527859385e-39, PT ;  /* 0x001000000e00780b */ /* 0x000fe20003f04200 */
[----:B------:R-:W-:-:S08]  /*0600*/  DADD R10, R16, R20 ;  /* 0x00000000100a7229 */ /* 0x000fd00000000014 */
[----:B------:R-:W-:-:S04]  /*0610*/  DADD R10, -R10, R12 ;  /* 0x000000000a0a7229 */ /* 0x000fc8000000010c */
[----:B------:R-:W-:Y:S07]  /*0620*/  @P0 BRA P1, `(.L_x_13) ;  /* 0x0000000000080947 */ /* 0x000fee0000800000 */
[----:B------:R-:W-:-:S07]  /*0630*/  MOV R22, 0x650 ;  /* 0x0000065000167802 */ /* 0x000fce0000000f00 */
[----:B------:R-:W-:Y:S05]  /*0640*/  CALL.REL.NOINC `($__internal_1_$__cuda_sm20_div_rn_f64_full) ;  /* 0x0000000000a07944 */ /* 0x000fea0003c00000 */
.L_x_13:
[----:B------:R-:W-:Y:S05]  /*0650*/  BSYNC.RECONVERGENT B0 ;  /* 0x0000000000007941 */ /* 0x000fea0003800200 */
.L_x_12:
[----:B------:R-:W0:Y:S01]  /*0660*/  LDC.64 R8, c[0x0][0x418] ;  /* 0x00010600ff087b82 */ /* 0x000e220000000a00 */
[----:B------:R-:W1:Y:S01]  /*0670*/  LDCU UR6, c[0x0][0x420] ;  /* 0x00008400ff0677ac */ /* 0x000e620008000800 */
[----:B0-----:R-:W-:-:S06]  /*0680*/  IMAD.WIDE R8, R0, 0x4, R8 ;  /* 0x0000000400087825 */ /* 0x001fcc00078e0208 */
[----:B------:R-:W1:Y:S01]  /*0690*/  LDG.E.CONSTANT R8, desc[UR4][R8.64] ;  /* 0x0000000408087981 */ /* 0x000e62000c1e9900 */
[----:B------:R-:W-:Y:S01]  /*06a0*/  BSSY.RECONVERGENT B0, `(.L_x_14) ;  /* 0x0000020000007945 */ /* 0x000fe20003800200 */
[----:B------:R-:W-:Y:S01]  /*06b0*/  DFMA R10, R10, R2, R6 ;  /* 0x000000020a0a722b */ /* 0x000fe20000000006 */
[----:B-1----:R-:W-:-:S13]  /*06c0*/  ISETP.NE.AND P0, PT, R8, UR6, PT ;  /* 0x0000000608007c0c */ /* 0x002fda000bf05270 */
[----:B------:R-:W-:Y:S05]  /*06d0*/  @P0 BRA `(.L_x_15) ;  /* 0x0000000000580947 */ /* 0x000fea0003800000 */
[----:B------:R-:W0:Y:S02]  /*06e0*/  LDCU.64 UR6, c[0x0][0x3c8] ;  /* 0x00007900ff0677ac */ /* 0x000e240008000a00 */
[----:B0-----:R-:W-:-:S06]  /*06f0*/  DSETP.GE.AND P0, PT, R10, UR6, PT ;  /* 0x000000060a007e2a */ /* 0x001fcc000bf06000 */
[----:B------:R-:W-:-:S14]  /*0700*/  DSETP.GEU.OR P0, PT, R6, UR6, !P0 ;  /* 0x0000000606007e2a */ /* 0x000fdc000c70e400 */
[----:B------:R-:W-:Y:S05]  /*0710*/  @P0 BRA `(.L_x_16) ;  /* 0x0000000000280947 */ /* 0x000fea0003800000 */
[----:B------:R-:W0:Y:S02]  /*0720*/  LDCU.64 UR6, c[0x0][0x410] ;  /* 0x00008200ff0677ac */ /* 0x000e240008000a00 */
[----:B0-----:R-:W-:-:S04]  /*0730*/  UISETP.NE.U32.AND UP0, UPT, UR6, URZ, UPT ;  /* 0x000000ff0600728c */ /* 0x001fc8000bf05070 */
[----:B------:R-:W-:-:S09]  /*0740*/  UISETP.NE.AND.EX UP0, UPT, UR7, URZ, UPT, UP0 ;  /* 0x000000ff0700728c */ /* 0x000fd2000bf05300 */
[----:B------:R-:W-:Y:S05]  /*0750*/  BRA.U !UP0, `(.L_x_17) ;  /* 0x0000000108507547 */ /* 0x000fea000b800000 */
[----:B------:R-:W-:Y:S01]  /*0760*/  IADD3 R2, P0, PT, R0, UR6, RZ ;  /* 0x0000000600027c10 */ /* 0x000fe2000ff1e0ff */
[----:B------:R-:W-:-:S03]  /*0770*/  IMAD.MOV.U32 R6, RZ, RZ, 0x1 ;  /* 0x00000001ff067424 */ /* 0x000fc600078e00ff */
[----:B------:R-:W-:Y:S02]  /*0780*/  LEA.HI.X.SX32 R3, R0, UR7, 0x1, P0 ;  /* 0x0000000700037c11 */ /* 0x000fe400080f0eff */
[----:B------:R-:W-:-:S05]  /*0790*/  PRMT R0, R6, 0x7610, R0 ;  /* 0x0000761006007816 */ /* 0x000fca0000000000 */
[----:B------:R2:W-:Y:S01]  /*07a0*/  STG.E.U8 desc[UR4][R2.64], R0 ;  /* 0x0000000002007986 */ /* 0x0005e2000c101104 */
[----:B------:R-:W-:Y:S05]  /*07b0*/  BRA `(.L_x_17) ;  /* 0x0000000000387947 */ /* 0x000fea0003800000 */
.L_x_16:
[----:B------:R-:W0:Y:S02]  /*07c0*/  LDCU.64 UR6, c[0x0][0x410] ;  /* 0x00008200ff0677ac */ /* 0x000e240008000a00 */
[----:B0-----:R-:W-:-:S04]  /*07d0*/  UISETP.NE.U32.AND UP0, UPT, UR6, URZ, UPT ;  /* 0x000000ff0600728c */ /* 0x001fc8000bf05070 */
[----:B------:R-:W-:-:S09]  /*07e0*/  UISETP.NE.AND.EX UP0, UPT, UR7, URZ, UPT, UP0 ;  /* 0x000000ff0700728c */ /* 0x000fd2000bf05300 */
[----:B------:R-:W-:Y:S05]  /*07f0*/  BRA.U !UP0, `(.L_x_17) ;  /* 0x0000000108287547 */ /* 0x000fea000b800000 */
[----:B------:R-:W-:-:S04]  /*0800*/  IADD3 R2, P0, PT, R0, UR6, RZ ;  /* 0x0000000600027c10 */ /* 0x000fc8000ff1e0ff */
[----:B------:R-:W-:-:S05]  /*0810*/  LEA.HI.X.SX32 R3, R0, UR7, 0x1, P0 ;  /* 0x0000000700037c11 */ /* 0x000fca00080f0eff */
[----:B------:R1:W-:Y:S01]  /*0820*/  STG.E.U8 desc[UR4][R2.64], RZ ;  /* 0x000000ff02007986 */ /* 0x0003e2000c101104 */
[----:B------:R-:W-:Y:S05]  /*0830*/  BRA `(.L_x_17) ;  /* 0x0000000000187947 */ /* 0x000fea0003800000 */
.L_x_15:
[----:B------:R-:W0:Y:S02]  /*0840*/  LDCU.64 UR6, c[0x0][0x410] ;  /* 0x00008200ff0677ac */ /* 0x000e240008000a00 */
[----:B0-----:R-:W-:-:S04]  /*0850*/  ISETP.NE.U32.AND P0, PT, RZ, UR6, PT ;  /* 0x00000006ff007c0c */ /* 0x001fc8000bf05070 */
[----:B------:R-:W-:-:S13]  /*0860*/  ISETP.NE.AND.EX P0, PT, RZ, UR7, PT, P0 ;  /* 0x00000007ff007c0c */ /* 0x000fda000bf05300 */
[----:B------:R-:W-:-:S04]  /*0870*/  @P0 IADD3 R2, P1, PT, R0, UR6, RZ ;  /* 0x0000000600020c10 */ /* 0x000fc8000ff3e0ff */
[----:B------:R-:W-:-:S05]  /*0880*/  @P0 LEA.HI.X.SX32 R3, R0, UR7, 0x1, P1 ;  /* 0x0000000700030c11 */ /* 0x000fca00088f0eff */
[----:B------:R0:W-:Y:S04]  /*0890*/  @P0 STG.E.U8 desc[UR4][R2.64], RZ ;  /* 0x000000ff02000986 */ /* 0x0001e8000c101104 */
.L_x_17:
[----:B------:R-:W-:Y:S05]  /*08a0*/  BSYNC.RECONVERGENT B0 ;  /* 0x0000000000007941 */ /* 0x000fea0003800200 */
.L_x_14:
[----:B------:R-:W-:Y:S01]  /*08b0*/  STG.E.64 desc[UR4][R4.64], R10 ;  /* 0x0000000a04007986 */ /* 0x000fe2000c101b04 */
[----:B------:R-:W-:Y:S05]  /*08c0*/  EXIT ;  /* 0x000000000000794d */ /* 0x000fea0003800000 */
        .weak           $__internal_1_$__cuda_sm20_div_rn_f64_full
        .type           $__internal_1_$__cuda_sm20_div_rn_f64_full,@function
        .size           $__internal_1_$__cuda_sm20_div_rn_f64_full,(.L_x_76 - $__internal_1_$__cuda_sm20_div_rn_f64_full)
$__internal_1_$__cuda_sm20_div_rn_f64_full:
[C---:B------:R-:W-:Y:S01]  /*08d0*/  FSETP.GEU.AND P0, PT, |R9|.reuse, 1.469367938527859385e-39, PT ;  /* 0x001000000900780b */ /* 0x040fe20003f0e200 */
[--C-:B------:R-:W-:Y:S01]  /*08e0*/  IMAD.MOV.U32 R14, RZ, RZ, R8.reuse ;  /* 0x000000ffff0e7224 */ /* 0x100fe200078e0008 */
[C---:B------:R-:W-:Y:S01]  /*08f0*/  LOP3.LUT R12, R9.reuse, 0x800fffff, RZ, 0xc0, !PT ;  /* 0x800fffff090c7812 */ /* 0x040fe200078ec0ff */
[----:B------:R-:W-:Y:S01]  /*0900*/  IMAD.MOV.U32 R15, RZ, RZ, R9 ;  /* 0x000000ffff0f7224 */ /* 0x000fe200078e0009 */
[----:B------:R-:W0:Y:S01]  /*0910*/  LDC.64 R2, c[0x0][0x388] ;  /* 0x0000e200ff027b82 */ /* 0x000e220000000a00 */
[----:B------:R-:W-:Y:S01]  /*0920*/  IMAD.MOV.U32 R16, RZ, RZ, 0x1 ;  /* 0x00000001ff107424 */ /* 0x000fe200078e00ff */
[----:B------:R-:W-:Y:S01]  /*0930*/  LOP3.LUT R13, R12, 0x3ff00000, RZ, 0xfc, !PT ;  /* 0x3ff000000c0d7812 */ /* 0x000fe200078efcff */
[----:B------:R-:W-:Y:S01]  /*0940*/  IMAD.MOV.U32 R12, RZ, RZ, R8 ;  /* 0x000000ffff0c7224 */ /* 0x000fe200078e0008 */
[----:B------:R-:W-:Y:S01]  /*0950*/  LOP3.LUT R25, R9, 0x7ff00000, RZ, 0xc0, !PT ;  /* 0x7ff0000009197812 */ /* 0x000fe200078ec0ff */
[----:B------:R-:W-:-:S04]  /*0960*/  IMAD.MOV.U32 R23, RZ, RZ, 0x1ca00000 ;  /* 0x1ca00000ff177424 */ /* 0x000fc800078e00ff */
[----:B------:R-:W-:-:S06]  /*0970*/  @!P0 DMUL R12, R14, 8.98846567431157953865e+307 ;  /* 0x7fe000000e0c8828 */ /* 0x000fcc0000000000 */
[----:B------:R-:W1:Y:S01]  /*0980*/  MUFU.RCP64H R17, R13 ;  /* 0x0000000d00117308 */ /* 0x000e620000001800 */
[----:B0-----:R-:W-:-:S04]  /*0990*/  LOP3.LUT R24, R3, 0x7ff00000, RZ, 0xc0, !PT ;  /* 0x7ff0000003187812 */ /* 0x001fc800078ec0ff */
[----:B------:R-:W-:Y:S01]  /*09a0*/  ISETP.GE.U32.AND P1, PT, R24, R25, PT ;  /* 0x000000191800720c */ /* 0x000fe20003f26070 */
[----:B------:R-:W-:Y:S01]  /*09b0*/  IMAD.MOV.U32 R26, RZ, RZ, R24 ;  /* 0x000000ffff1a7224 */ /* 0x000fe200078e0018 */
[----:B-1----:R-:W-:Y:S02]  /*09c0*/  DFMA R18, R16, -R12, 1 ;  /* 0x3ff000001012742b */ /* 0x002fe4000000080c */
[----:B------:R-:W-:Y:S02]  /*09d0*/  SEL R8, R23, 0x63400000, !P1 ;  /* 0x6340000017087807 */ /* 0x000fe40004800000 */
[----:B------:R-:W-:Y:S02]  /*09e0*/  FSETP.GEU.AND P1, PT, |R3|, 1.469367938527859385e-39, PT ;  /* 0x001000000300780b */ /* 0x000fe40003f2e200 */
[----:B------:R-:W-:Y:S01]  /*09f0*/  LOP3.LUT R9, R8, 0x800fffff, R3, 0xf8, !PT ;  /* 0x800fffff08097812 */ /* 0x000fe200078ef803 */
[----:B------:R-:W-:Y:S01]  /*0a00*/  IMAD.MOV.U32 R8, RZ, RZ, R2 ;  /* 0x000000ffff087224 */ /* 0x000fe200078e0002 */
[----:B------:R-:W-:-:S08]  /*0a10*/  DFMA R18, R18, R18, R18 ;  /* 0x000000121212722b */ /* 0x000fd00000000012 */
[----:B------:R-:W-:-:S08]  /*0a20*/  DFMA R16, R16, R18, R16 ;  /* 0x000000121010722b */ /* 0x000fd00000000010 */
[----:B------:R-:W-:-:S08]  /*0a30*/  DFMA R18, R16, -R12, 1 ;  /* 0x3ff000001012742b */ /* 0x000fd0000000080c */
[----:B------:R-:W-:Y:S01]  /*0a40*/  DFMA R16, R16, R18, R16 ;  /* 0x000000121010722b */ /* 0x000fe20000000010 */
[----:B------:R-:W-:Y:S10]  /*0a50*/  @P1 BRA `(.L_x_18) ;  /* 0x0000000000201947 */ /* 0x000ff40003800000 */
[----:B------:R-:W-:-:S04]  /*0a60*/  LOP3.LUT R19, R15, 0x7ff00000, RZ, 0xc0, !PT ;  /* 0x7ff000000f137812 */ /* 0x000fc800078ec0ff */
[----:B------:R-:W-:-:S04]  /*0a70*/  ISETP.GE.U32.AND P1, PT, R24, R19, PT ;  /* 0x000000131800720c */ /* 0x000fc80003f26070 */
[----:B------:R-:W-:-:S04]  /*0a80*/  SEL R18, R23, 0x63400000, !P1 ;  /* 0x6340000017127807 */ /* 0x000fc80004800000 */
[----:B------:R-:W-:-:S04]  /*0a90*/  LOP3.LUT R18, R18, 0x80000000, R3, 0xf8, !PT ;  /* 0x8000000012127812 */ /* 0x000fc800078ef803 */
[----:B------:R-:W-:Y:S01]  /*0aa0*/  LOP3.LUT R19, R18, 0x100000, RZ, 0xfc, !PT ;  /* 0x0010000012137812 */ /* 0x000fe200078efcff */
[----:B------:R-:W-:-:S06]  /*0ab0*/  IMAD.MOV.U32 R18, RZ, RZ, RZ ;  /* 0x000000ffff127224 */ /* 0x000fcc00078e00ff */
[----:B------:R-:W-:-:S10]  /*0ac0*/  DFMA R8, R8, 2, -R18 ;  /* 0x400000000808782b */ /* 0x000fd40000000812 */
[----:B------:R-:W-:-:S07]  /*0ad0*/  LOP3.LUT R26, R9, 0x7ff00000, RZ, 0xc0, !PT ;  /* 0x7ff00000091a7812 */ /* 0x000fce00078ec0ff */
.L_x_18:
        /* <DEDUP_REMOVED lines=10> */
[----:B------:R-:W-:Y:S01]  /*0b80*/  LOP3.LUT R3, R15, 0x7ff00000, RZ, 0xc0, !PT ;  /* 0x7ff000000f037812 */ /* 0x000fe200078ec0ff */
[----:B------:R-:W-:-:S03]  /*0b90*/  IMAD.MOV.U32 R18, RZ, RZ, RZ ;  /* 0x000000ffff127224 */ /* 0x000fc600078e00ff */
[CC--:B------:R-:W-:Y:S02]  /*0ba0*/  VIADDMNMX R2, R24.reuse, -R3.reuse, 0xb9600000, !PT ;  /* 0xb960000018027446 */ /* 0x0c0fe40007800903 */
[----:B------:R-:W-:Y:S02]  /*0bb0*/  ISETP.GE.U32.AND P0, PT, R24, R3, PT ;  /* 0x000000031800720c */ /* 0x000fe40003f06070 */
[----:B------:R-:W-:Y:S02]  /*0bc0*/  VIMNMX R2, PT, PT, R2, 0x46a00000, PT ;  /* 0x46a0000002027848 */ /* 0x000fe40003fe0100 */
[----:B------:R-:W-:-:S05]  /*0bd0*/  SEL R23, R23, 0x63400000, !P0 ;  /* 0x6340000017177807 */ /* 0x000fca0004000000 */
[----:B------:R-:W-:-:S04]  /*0be0*/  IMAD.IADD R2, R2, 0x1, -R23 ;  /* 0x0000000102027824 */ /* 0x000fc800078e0a17 */
        /* <DEDUP_REMOVED lines=20> */
.L_x_20:
[----:B------:R-:W0:Y:S02]  /*0d30*/  LDC.64 R8, c[0x0][0x388] ;  /* 0x0000e200ff087b82 */ /* 0x000e240000000a00 */
[----:B0-----:R-:W-:-:S14]  /*0d40*/  DSETP.NAN.AND P0, PT, R8, R8, PT ;  /* 0x000000080800722a */ /* 0x001fdc0003f08000 */
        /* <DEDUP_REMOVED lines=15> */
.L_x_23:
[----:B------:R-:W-:Y:S01]  /*0e40*/  LOP3.LUT R17, R15, 0x80000, RZ, 0xfc, !PT ;  /* 0x000800000f117812 */ /* 0x000fe200078efcff */
[----:B------:R-:W-:Y:S01]  /*0e50*/  IMAD.MOV.U32 R16, RZ, RZ, R14 ;  /* 0x000000ffff107224 */ /* 0x000fe200078e000e */
[----:B------:R-:W-:Y:S06]  /*0e60*/  BRA `(.L_x_21) ;  /* 0x0000000000087947 */ /* 0x000fec0003800000 */
.L_x_22:
[----:B------:R-:W-:Y:S01]  /*0e70*/  LOP3.LUT R17, R3, 0x80000, RZ, 0xfc, !PT ;  /* 0x0008000003117812 */ /* 0x000fe200078efcff */
[----:B------:R-:W-:-:S07]  /*0e80*/  IMAD.MOV.U32 R16, RZ, RZ, R2 ;  /* 0x000000ffff107224 */ /* 0x000fce00078e0002 */
.L_x_21:
[----:B------:R-:W-:Y:S05]  /*0e90*/  BSYNC.RECONVERGENT B1 ;  /* 0x0000000000017941 */ /* 0x000fea0003800200 */
.L_x_19:
[----:B------:R-:W-:Y:S02]  /*0ea0*/  IMAD.MOV.U32 R23, RZ, RZ, 0x0 ;  /* 0x00000000ff177424 */ /* 0x000fe400078e00ff */
[----:B------:R-:W-:Y:S02]  /*0eb0*/  IMAD.MOV.U32 R2, RZ, RZ, R16 ;  /* 0x000000ffff027224 */ /* 0x000fe400078e0010 */
[----:B------:R-:W-:Y:S01]  /*0ec0*/  IMAD.MOV.U32 R3, RZ, RZ, R17 ;  /* 0x000000ffff037224 */ /* 0x000fe200078e0011 */
[----:B------:R-:W-:Y:S06]  /*0ed0*/  RET.REL.NODEC R22 `(update_voltage) ;  /* 0xfffffff016487950 */ /* 0x000fec0003c3ffff */
.L_x_24:
        /* <DEDUP_REMOVED lines=10> */
.L_x_76:


//--------------------- .text.update_gates        --------------------------
	.section	.text.update_gates,"ax",@progbits
	.align	128
        .global         update_gates
        .type           update_gates,@function
        .size           update_gates,(.L_x_78 - update_gates)
        .other          update_gates,@"STO_CUDA_ENTRY STV_DEFAULT"
update_gates:
.text.update_gates:
        /* <DEDUP_REMOVED lines=10> */
[----:B0-----:R-:W-:-:S06]  /*00a0*/  IMAD.WIDE R18, R0, 0x8, R18 ;  /* 0x0000000800127825 */ /* 0x001fcc00078e0212 */
[----:B-1----:R-:W2:Y:S01]  /*00b0*/  LDG.E.64.CONSTANT R18, desc[UR4][R18.64] ;  /* 0x0000000412127981 */ /* 0x002ea2000c1e9b00 */
[----:B------:R-:W-:Y:S01]  /*00c0*/  UMOV UR6, 0x88e368f1 ;  /* 0x88e368f100067882 */ /* 0x000fe20000000000 */
[----:B------:R-:W-:Y:S01]  /*00d0*/  UMOV UR7, 0x3ee4f8b5 ;  /* 0x3ee4f8b500077882 */ /* 0x000fe20000000000 */
[----:B------:R-:W-:Y:S01]  /*00e0*/  BSSY.RECONVERGENT B0, `(.L_x_25) ;  /* 0x000005c000007945 */ /* 0x000fe20003800200 */
[----:B------:R-:W-:Y:S02]  /*00f0*/  IMAD.MOV.U32 R22, RZ, RZ, -0x66666666 ;  /* 0x9999999aff167424 */ /* 0x000fe400078e00ff */
[----:B------:R-:W-:Y:S01]  /*0100*/  IMAD.MOV.U32 R23, RZ, RZ, 0x3fb99999 ;  /* 0x3fb99999ff177424 */ /* 0x000fe200078e00ff */
[----:B--2---:R-:W-:-:S08]  /*0110*/  DADD R2, R18, 55 ;  /* 0x404b800012027429 */ /* 0x004fd00000000000 */
[----:B------:R-:W-:-:S14]  /*0120*/  DSETP.GEU.AND P0, PT, |R2|, UR6, PT ;  /* 0x0000000602007e2a */ /* 0x000fdc000bf0e200 */
[----:B------:R-:W-:Y:S05]  /*0130*/  @!P0 BRA `(.L_x_26) ;  /* 0x0000000400588947 */ /* 0x000fea0003800000 */
[----:B------:R-:W-:Y:S01]  /*0140*/  UMOV UR6, 0x9999999a ;  /* 0x9999999a00067882 */ /* 0x000fe20000000000 */
[----:B------:R-:W-:Y:S01]  /*0150*/  UMOV UR7, 0x3fb99999 ;  /* 0x3fb9999900077882 */ /* 0x000fe20000000000 */
[----:B------:R-:W-:Y:S01]  /*0160*/  IMAD.MOV.U32 R4, RZ, RZ, 0x652b82fe ;  /* 0x652b82feff047424 */ /* 0x000fe200078e00ff */
[----:B------:R-:W-:Y:S01]  /*0170*/  DMUL R6, R2, -UR6 ;  /* 0x8000000602067c28 */ /* 0x000fe20008000000 */
[----:B------:R-:W-:Y:S01]  /*0180*/  IMAD.MOV.U32 R5, RZ, RZ, 0x3ff71547 ;  /* 0x3ff71547ff057424 */ /* 0x000fe200078e00ff */
[----:B------:R-:W-:Y:S01]  /*0190*/  UMOV UR6, 0xfefa39ef ;  /* 0xfefa39ef00067882 */ /* 0x000fe20000000000 */
[----:B------:R-:W-:Y:S01]  /*01a0*/  UMOV UR7, 0x3fe62e42 ;  /* 0x3fe62e4200077882 */ /* 0x000fe20000000000 */
[----:B------:R-:W-:Y:S04]  /*01b0*/  BSSY.RECONVERGENT B1, `(.L_x_27) ;  /* 0x0000036000017945 */ /* 0x000fe80003800200 */
[----:B------:R-:W-:-:S02]  /*01c0*/  DFMA R4, R6, R4, 6.75539944105574400000e+15 ;  /* 0x433800000604742b */ /* 0x000fc40000000004 */
[----:B------:R-:W-:-:S06]  /*01d0*/  FSETP.GEU.AND P0, PT, |R7|, 4.1917929649353027344, PT ;  /* 0x4086232b0700780b */ /* 0x000fcc0003f0e200 */
[----:B------:R-:W-:-:S08]  /*01e0*/  DADD R8, R4, -6.75539944105574400000e+15 ;  /* 0xc338000004087429 */ /* 0x000fd00000000000 */
[----:B------:R-:W-:Y:S01]  /*01f0*/  DFMA R10, R8, -UR6, R6 ;  /* 0x80000006080a7c2b */ /* 0x000fe20008000006 */
[----:B------:R-:W-:Y:S01]  /*0200*/  UMOV UR6, 0x3b39803f ;  /* 0x3b39803f00067882 */ /* 0x000fe20000000000 */
[----:B------:R-:W-:-:S06]  /*0210*/  UMOV UR7, 0x3c7abc9e ;  /* 0x3c7abc9e00077882 */ /* 0x000fcc0000000000 */
[----:B------:R-:W-:Y:S01]  /*0220*/  DFMA R10, R8, -UR6, R10 ;  /* 0x80000006080a7c2b */ /* 0x000fe2000800000a */
[----:B------:R-:W-:Y:S01]  /*0230*/  UMOV UR6, 0x69ce2bdf ;  /* 0x69ce2bdf00067882 */ /* 0x000fe20000000000 */
[----:B------:R-:W-:Y:S01]  /*0240*/  IMAD.MOV.U32 R8, RZ, RZ, -0x35dec16 ;  /* 0xfca213eaff087424 */ /* 0x000fe200078e00ff */
[----:B------:R-:W-:Y:S01]  /*0250*/  UMOV UR7, 0x3e5ade15 ;  /* 0x3e5ade1500077882 */ /* 0x000fe20000000000 */
[----:B------:R-:W-:-:S06]  /*0260*/  IMAD.MOV.U32 R9, RZ, RZ, 0x3e928af3 ;  /* 0x3e928af3ff097424 */ /* 0x000fcc00078e00ff */
[----:B------:R-:W-:Y:S01]  /*0270*/  DFMA R8, R10, UR6, R8 ;  /* 0x000000060a087c2b */ /* 0x000fe20008000008 */
        /* <DEDUP_REMOVED lines=23> */
[----:B------:R-:W-:-:S08]  /*03f0*/  DFMA R8, R10, R8, UR6 ;  /* 0x000000060a087e2b */ /* 0x000fd00008000008 */
[----:B------:R-:W-:-:S08]  /*0400*/  DFMA R8, R10, R8, 1 ;  /* 0x3ff000000a08742b */ /* 0x000fd00000000008 */
[----:B------:R-:W-:-:S10]  /*0410*/  DFMA R8, R10, R8, 1 ;  /* 0x3ff000000a08742b */ /* 0x000fd40000000008 */
[----:B------:R-:W-:Y:S02]  /*0420*/  IMAD R11, R4, 0x100000, R9 ;  /* 0x00100000040b7824 */ /* 0x000fe400078e0209 */
[----:B------:R-:W-:Y:S01]  /*0430*/  IMAD.MOV.U32 R10, RZ, RZ, R8 ;  /* 0x000000ffff0a7224 */ /* 0x000fe200078e0008 */
[----:B------:R-:W-:Y:S06]  /*0440*/  @!P0 BRA `(.L_x_28) ;  /* 0x0000000000308947 */ /* 0x000fec0003800000 */
[----:B------:R-:W-:Y:S01]  /*0450*/  FSETP.GEU.AND P1, PT, |R7|, 4.2275390625, PT ;  /* 0x408748000700780b */ /* 0x000fe20003f2e200 */
[C---:B------:R-:W-:Y:S02]  /*0460*/  DADD R10, R6.reuse, +INF ;  /* 0x7ff00000060a7429 */ /* 0x040fe40000000000 */
[----:B------:R-:W-:-:S08]  /*0470*/  DSETP.GEU.AND P0, PT, R6, RZ, PT ;  /* 0x000000ff0600722a */ /* 0x000fd00003f0e000 */
[----:B------:R-:W-:Y:S02]  /*0480*/  FSEL R10, R10, RZ, P0 ;  /* 0x000000ff0a0a7208 */ /* 0x000fe40000000000 */
[----:B------:R-:W-:Y:S02]  /*0490*/  @!P1 LEA.HI R5, R4, R4, RZ, 0x1 ;  /* 0x0000000404059211 */ /* 0x000fe400078f08ff */
[----:B------:R-:W-:Y:S02]  /*04a0*/  FSEL R11, R11, RZ, P0 ;  /* 0x000000ff0b0b7208 */ /* 0x000fe40000000000 */
[----:B------:R-:W-:-:S04]  /*04b0*/  @!P1 SHF.R.S32.HI R5, RZ, 0x1, R5 ;  /* 0x00000001ff059819 */ /* 0x000fc80000011405 */
[----:B------:R-:W-:Y:S01]  /*04c0*/  @!P1 LEA R9, R5, R9, 0x14 ;  /* 0x0000000905099211 */ /* 0x000fe200078ea0ff */
[----:B------:R-:W-:-:S05]  /*04d0*/  @!P1 IMAD.IADD R4, R4, 0x1, -R5 ;  /* 0x0000000104049824 */ /* 0x000fca00078e0a05 */
[----:B------:R-:W-:Y:S01]  /*04e0*/  @!P1 LEA R5, R4, 0x3ff00000, 0x14 ;  /* 0x3ff0000004059811 */ /* 0x000fe200078ea0ff */
[----:B------:R-:W-:-:S06]  /*04f0*/  @!P1 IMAD.MOV.U32 R4, RZ, RZ, RZ ;  /* 0x000000ffff049224 */ /* 0x000fcc00078e00ff */
[----:B------:R-:W-:-:S11]  /*0500*/  @!P1 DMUL R10, R8, R4 ;  /* 0x00000004080a9228 */ /* 0x000fd60000000000 */
.L_x_28:
[----:B------:R-:W-:Y:S05]  /*0510*/  BSYNC.RECONVERGENT B1 ;  /* 0x0000000000017941 */ /* 0x000fea0003800200 */
.L_x_27:
[----:B------:R-:W-:Y:S01]  /*0520*/  DADD R10, -R10, 1 ;  /* 0x3ff000000a0a7429 */ /* 0x000fe20000000100 */
[----:B------:R-:W-:Y:S01]  /*0530*/  IMAD.MOV.U32 R4, RZ, RZ, 0x1 ;  /* 0x00000001ff047424 */ /* 0x000fe200078e00ff */
[----:B------:R-:W-:Y:S01]  /*0540*/  UMOV UR6, 0x47ae147b ;  /* 0x47ae147b00067882 */ /* 0x000fe20000000000 */
[----:B------:R-:W-:Y:S01]  /*0550*/  UMOV UR7, 0x3f847ae1 ;  /* 0x3f847ae100077882 */ /* 0x000fe20000000000 */
[----:B------:R-:W-:Y:S01]  /*0560*/  BSSY.RECONVERGENT B1, `(.L_x_26) ;  /* 0x0000013000017945 */ /* 0x000fe20003800200 */
[----:B------:R-:W-:Y:S01]  /*0570*/  DMUL R8, R2, UR6 ;  /* 0x0000000602087c28 */ /* 0x000fe20008000000 */
[----:B------:R-:W0:Y:S09]  /*0580*/  MUFU.RCP64H R5, R11 ;  /* 0x0000000b00057308 */ /* 0x000e320000001800 */
[----:B------:R-:W-:Y:S01]  /*0590*/  FSETP.GEU.AND P1, PT, |R9|, 6.5827683646048100446e-37, PT ;  /* 0x036000000900780b */ /* 0x000fe20003f2e200 */
[----:B0-----:R-:W-:-:S08]  /*05a0*/  DFMA R6, -R10, R4, 1 ;  /* 0x3ff000000a06742b */ /* 0x001fd00000000104 */
[----:B------:R-:W-:-:S08]  /*05b0*/  DFMA R6, R6, R6, R6 ;  /* 0x000000060606722b */ /* 0x000fd00000000006 */
[----:B------:R-:W-:-:S08]  /*05c0*/  DFMA R6, R4, R6, R4 ;  /* 0x000000060406722b */ /* 0x000fd00000000004 */
[----:B------:R-:W-:-:S08]  /*05d0*/  DFMA R4, -R10, R6, 1 ;  /* 0x3ff000000a04742b */ /* 0x000fd00000000106 */
[----:B------:R-:W-:-:S08]  /*05e0*/  DFMA R4, R6, R4, R6 ;  /* 0x000000040604722b */ /* 0x000fd00000000006 */
[----:B------:R-:W-:-:S08]  /*05f0*/  DMUL R22, R8, R4 ;  /* 0x0000000408167228 */ /* 0x000fd00000000000 */
[----:B------:R-:W-:-:S08]  /*0600*/  DFMA R2, -R10, R22, R8 ;  /* 0x000000160a02722b */ /* 0x000fd00000000108 */
[----:B------:R-:W-:-:S10]  /*0610*/  DFMA R22, R4, R2, R22 ;  /* 0x000000020416722b */ /* 0x000fd40000000016 */
[----:B------:R-:W-:-:S05]  /*0620*/  FFMA R2, RZ, R11, R23 ;  /* 0x0000000bff027223 */ /* 0x000fca0000000017 */
[----:B------:R-:W-:-:S13]  /*0630*/  FSETP.GT.AND P0, PT, |R2|, 1.469367938527859385e-39, PT ;  /* 0x001000000200780b */ /* 0x000fda0003f04200 */
[----:B------:R-:W-:Y:S05]  /*0640*/  @P0 BRA P1, `(.L_x_29) ;  /* 0x0000000000100947 */ /* 0x000fea0000800000 */
[----:B------:R-:W-:-:S07]  /*0650*/  MOV R2, 0x670 ;  /* 0x0000067000027802 */ /* 0x000fce0000000f00 */
[----:B------:R-:W-:Y:S05]  /*0660*/  CALL.REL.NOINC `($__internal_3_$__cuda_sm20_div_rn_f64_full) ;  /* 0x0000002800cc7944 */ /* 0x000fea0003c00000 */
[----:B------:R-:W-:Y:S02]  /*0670*/  IMAD.MOV.U32 R22, RZ, RZ, R30 ;  /* 0x000000ffff167224 */ /* 0x000fe400078e001e */
[----:B------:R-:W-:-:S07]  /*0680*/  IMAD.MOV.U32 R23, RZ, RZ, R31 ;  /* 0x000000ffff177224 */ /* 0x000fce00078e001f */
.L_x_29:
[----:B------:R-:W-:Y:S05]  /*0690*/  BSYNC.RECONVERGENT B1 ;  /* 0x0000000000017941 */ /* 0x000fea0003800200 */
.L_x_26:
[----:B------:R-:W-:Y:S05]  /*06a0*/  BSYNC.RECONVERGENT B0 ;  /* 0x0000000000007941 */ /* 0x000fea0003800200 */
.L_x_25:
[----:B------:R-:W-:Y:S01]  /*06b0*/  DADD R16, R18, 65 ;  /* 0x4050400012107429 */ /* 0x000fe20000000000 */
[----:B------:R-:W-:Y:S01]  /*06c0*/  UMOV UR6, 0x9999999a ;  /* 0x9999999a00067882 */ /* 0x000fe20000000000 */
[----:B------:R-:W-:Y:S01]  /*06d0*/  UMOV UR7, 0x3f899999 ;  /* 0x3f89999900077882 */ /* 0x000fe20000000000 */
[----:B------:R-:W-:Y:S01]  /*06e0*/  IMAD.MOV.U32 R2, RZ, RZ, 0x652b82fe ;  /* 0x652b82feff027424 */ /* 0x000fe200078e00ff */
[----:B------:R-:W-:Y:S01]  /*06f0*/  UMOV UR8, 0xfefa39ef ;  /* 0xfefa39ef00087882 */ /* 0x000fe20000000000 */
[----:B------:R-:W-:Y:S01]  /*0700*/  IMAD.MOV.U32 R3, RZ, RZ, 0x3ff71547 ;  /* 0x3ff71547ff037424 */ /* 0x000fe200078e00ff */
[----:B------:R-:W-:Y:S01]  /*0710*/  UMOV UR9, 0x3fe62e42 ;  /* 0x3fe62e4200097882 */ /* 0x000fe20000000000 */
[----:B------:R-:W-:Y:S01]  /*0720*/  UMOV UR10, 0x3b39803f ;  /* 0x3b39803f000a7882 */ /* 0x000fe20000000000 */
[----:B------:R-:W-:Y:S01]  /*0730*/  DMUL R6, R16, -UR6 ;  /* 0x8000000610067c28 */ /* 0x000fe20008000000 */
[----:B------:R-:W-:Y:S01]  /*0740*/  UMOV UR11, 0x3c7abc9e ;  /* 0x3c7abc9e000b7882 */ /* 0x000fe20000000000 */
[----:B------:R-:W-:Y:S01]  /*0750*/  UMOV UR12, 0x69ce2bdf ;  /* 0x69ce2bdf000c7882 */ /* 0x000fe20000000000 */
[----:B------:R-:W-:Y:S01]  /*0760*/  UMOV UR13, 0x3e5ade15 ;  /* 0x3e5ade15000d7882 */ /* 0x000fe20000000000 */
[----:B------:R-:W-:Y:S01]  /*0770*/  UMOV UR14, 0x62401315 ;  /* 0x62401315000e7882 */ /* 0x000fe20000000000 */
[----:B------:R-:W-:Y:S01]  /*0780*/  UMOV UR15, 0x3ec71dee ;  /* 0x3ec71dee000f7882 */ /* 0x000fe20000000000 */
[----:B------:R-:W-:Y:S01]  /*0790*/  UMOV UR16, 0x7c89eb71 ;  /* 0x7c89eb7100107882 */ /* 0x000fe20000000000 */
[----:B------:R-:W-:Y:S01]  /*07a0*/  UMOV UR17, 0x3efa0199 ;  /* 0x3efa019900117882 */ /* 0x000fe20000000000 */
[----:B------:R-:W-:Y:S01]  /*07b0*/  DFMA R8, R6, R2, 6.75539944105574400000e+15 ;  /* 0x433800000608742b */ /* 0x000fe20000000002 */
[----:B------:R-:W-:Y:S01]  /*07c0*/  UMOV UR18, 0x14761f65 ;  /* 0x14761f6500127882 */ /* 0x000fe20000000000 */
[----:B------:R-:W-:Y:S01]  /*07d0*/  UMOV UR19, 0x3f2a01a0 ;  /* 0x3f2a01a000137882 */ /* 0x000fe20000000000 */
[----:B------:R-:W-:Y:S01]  /*07e0*/  UMOV UR20, 0x1852b7af ;  /* 0x1852b7af00147882 */ /* 0x000fe20000000000 */
[----:B------:R-:W-:Y:S01]  /*07f0*/  UMOV UR21, 0x3f56c16c ;  /* 0x3f56c16c00157882 */ /* 0x000fe20000000000 */
[----:B------:R-:W-:Y:S01]  /*0800*/  UMOV UR22, 0x11122322 ;  /* 0x1112232200167882 */ /* 0x000fe20000000000 */
[----:B------:R-:W-:Y:S01]  /*0810*/  UMOV UR23, 0x3f811111 ;  /* 0x3f81111100177882 */ /* 0x000fe20000000000 */
[----:B------:R-:W-:Y:S01]  /*0820*/  UMOV UR24, 0x555502a1 ;  /* 0x555502a100187882 */ /* 0x000fe20000000000 */
[----:B------:R-:W-:Y:S01]  /*0830*/  DADD R10, R8, -6.75539944105574400000e+15 ;  /* 0xc3380000080a7429 */ /* 0x000fe20000000000 */
[----:B------:R-:W-:Y:S01]  /*0840*/  UMOV UR25, 0x3fa55555 ;  /* 0x3fa5555500197882 */ /* 0x000fe20000000000 */
[----:B------:R-:W-:Y:S01]  /*0850*/  UMOV UR26, 0x55555511 ;  /* 0x55555511001a7882 */ /* 0x000fe20000000000 */
[----:B------:R-:W-:Y:S01]  /*0860*/  UMOV UR27, 0x3fc55555 ;  /* 0x3fc55555001b7882 */ /* 0x000fe20000000000 */
[----:B------:R-:W-:Y:S01]  /*0870*/  UMOV UR28, 0xb ;  /* 0x0000000b001c7882 */ /* 0x000fe20000000000 */
[----:B------:R-:W-:Y:S01]  /*0880*/  UMOV UR29, 0x3fe00000 ;  /* 0x3fe00000001d7882 */ /* 0x000fe20000000000 */
[----:B------:R-:W-:Y:S01]  /*0890*/  FSETP.GEU.AND P0, PT, |R7|, 4.1917929649353027344, PT ;  /* 0x4086232b0700780b */ /* 0x000fe20003f0e200 */
[----:B------:R-:W-:Y:S01]  /*08a0*/  BSSY.RECONVERGENT B0, `(.L_x_30) ;  /* 0x0000020000007945 */ /* 0x000fe20003800200 */
[----:B------:R-:W-:-:S08]  /*08b0*/  DFMA R4, R10, -UR8, R6 ;  /* 0x800000080a047c2b */ /* 0x000fd00008000006 */
[----:B------:R-:W-:Y:S01]  /*08c0*/  DFMA R10, R10, -UR10, R4 ;  /* 0x8000000a0a0a7c2b */ /* 0x000fe20008000004 */
[----:B------:R-:W-:Y:S02]  /*08d0*/  IMAD.MOV.U32 R4, RZ, RZ, -0x35dec16 ;  /* 0xfca213eaff047424 */ /* 0x000fe400078e00ff */
[----:B------:R-:W-:-:S06]  /*08e0*/  IMAD.MOV.U32 R5, RZ, RZ, 0x3e928af3 ;  /* 0x3e928af3ff057424 */ /* 0x000fcc00078e00ff */
[----:B------:R-:W-:-:S08]  /*08f0*/  DFMA R12, R10, UR12, R4 ;  /* 0x0000000c0a0c7c2b */ /* 0x000fd00008000004 */
[----:B------:R-:W-:-:S08]  /*0900*/  DFMA R12, R10, R12, UR14 ;  /* 0x0000000e0a0c7e2b */ /* 0x000fd0000800000c */
[----:B------:R-:W-:-:S08]  /*0910*/  DFMA R12, R10, R12, UR16 ;  /* 0x000000100a0c7e2b */ /* 0x000fd0000800000c */
[----:B------:R-:W-:-:S08]  /*0920*/  DFMA R12, R10, R12, UR18 ;  /* 0x000000120a0c7e2b */ /* 0x000fd0000800000c */
[----:B------:R-:W-:-:S08]  /*0930*/  DFMA R12, R10, R12, UR20 ;  /* 0x000000140a0c7e2b */ /* 0x000fd0000800000c */
[----:B------:R-:W-:-:S08]  /*0940*/  DFMA R12, R10, R12, UR22 ;  /* 0x000000160a0c7e2b */ /* 0x000fd0000800000c */
[----:B------:R-:W-:-:S08]  /*0950*/  DFMA R12, R10, R12, UR24 ;  /* 0x000000180a0c7e2b */ /* 0x000fd0000800000c */
[----:B------:R-:W-:-:S08]  /*0960*/  DFMA R12, R10, R12, UR26 ;  /* 0x0000001a0a0c7e2b */ /* 0x000fd0000800000c */
[----:B------:R-:W-:-:S08]  /*0970*/  DFMA R12, R10, R12, UR28 ;  /* 0x0000001c0a0c7e2b */ /* 0x000fd0000800000c */
[----:B------:R-:W-:-:S08]  /*0980*/  DFMA R12, R10, R12, 1 ;  /* 0x3ff000000a0c742b */ /* 0x000fd0000000000c */
[----:B------:R-:W-:Y:S02]  /*0990*/  DFMA R12, R10, R12, 1 ;  /* 0x3ff000000a0c742b */ /* 0x000fe4000000000c */
[----:B------:R-:W-:-:S08]  /*09a0*/  DADD R10, R18, 40 ;  /* 0x40440000120a7429 */ /* 0x000fd00000000000 */
[----:B------:R-:W-:Y:S01]  /*09b0*/  LEA R15, R8, R13, 0x14 ;  /* 0x0000000d080f7211 */ /* 0x000fe200078ea0ff */
        /* <DEDUP_REMOVED lines=14> */
.L_x_31:
[----:B------:R-:W-:Y:S05]  /*0aa0*/  BSYNC.RECONVERGENT B0 ;  /* 0x0000000000007941 */ /* 0x000fea0003800200 */
.L_x_30:
[----:B------:R-:W-:Y:S01]  /*0ab0*/  UMOV UR6, 0x88e368f1 ;  /* 0x88e368f100067882 */ /* 0x000fe20000000000 */
[----:B------:R-:W-:Y:S01]  /*0ac0*/  UMOV UR7, 0x3ee4f8b5 ;  /* 0x3ee4f8b500077882 */ /* 0x000fe20000000000 */
[----:B------:R-:W-:Y:S01]  /*0ad0*/  BSSY.RECONVERGENT B0, `(.L_x_32) ;  /* 0x0000043000007945 */ /* 0x000fe20003800200 */
[----:B------:R-:W-:Y:S01]  /*0ae0*/  DSETP.GEU.AND P0, PT, |R10|, UR6, PT ;  /* 0x000000060a007e2a */ /* 0x000fe2000bf0e200 */
[----:B------:R-:W-:Y:S02]  /*0af0*/  IMAD.MOV.U32 R26, RZ, RZ, 0x0 ;  /* 0x00000000ff1a7424 */ /* 0x000fe400078e00ff */
[----:B------:R-:W-:-:S11]  /*0b00*/  IMAD.MOV.U32 R27, RZ, RZ, 0x3ff00000 ;  /* 0x3ff00000ff1b7424 */ /* 0x000fd600078e00ff */
[----:B------:R-:W-:Y:S05]  /*0b10*/  @!P0 BRA `(.L_x_33) ;  /* 0x0000000000f88947 */ /* 0x000fea0003800000 */
[----:B------:R-:W-:Y:S01]  /*0b20*/  UMOV UR6, 0x9999999a ;  /* 0x9999999a00067882 */ /* 0x000fe20000000000 */
[----:B------:R-:W-:Y:S01]  /*0b30*/  UMOV UR7, 0x3fb99999 ;  /* 0x3fb9999900077882 */ /* 0x000fe20000000000 */
[----:B------:R-:W-:Y:S01]  /*0b40*/  BSSY.RECONVERGENT B1, `(.L_x_34) ;  /* 0x0000021000017945 */ /* 0x000fe20003800200 */
[----:B------:R-:W-:-:S08]  /*0b50*/  DMUL R6, R10, -UR6 ;  /* 0x800000060a067c28 */ /* 0x000fd00008000000 */
[----:B------:R-:W-:Y:S02]  /*0b60*/  DFMA R2, R6, R2, 6.75539944105574400000e+15 ;  /* 0x433800000602742b */ /* 0x000fe40000000002 */
[----:B------:R-:W-:-:S06]  /*0b70*/  FSETP.GEU.AND P0, PT, |R7|, 4.1917929649353027344, PT ;  /* 0x4086232b0700780b */ /* 0x000fcc0003f0e200 */
[----:B------:R-:W-:-:S08]  /*0b80*/  DADD R8, R2, -6.75539944105574400000e+15 ;  /* 0xc338000002087429 */ /* 0x000fd00000000000 */
[----:B------:R-:W-:-:S08]  /*0b90*/  DFMA R12, R8, -UR8, R6 ;  /* 0x80000008080c7c2b */ /* 0x000fd00008000006 */
[----:B------:R-:W-:-:S08]  /*0ba0*/  DFMA R8, R8, -UR10, R12 ;  /* 0x8000000a08087c2b */ /* 0x000fd0000800000c */
        /* <DEDUP_REMOVED lines=21> */
[----:B------:R-:W-:Y:S01]  /*0d00*/  @!P1 IADD3 R2, PT, PT, R2, -R3, RZ ;  /* 0x8000000302029210 */ /* 0x000fe20007ffe0ff */
[----:B------:R-:W-:-:S03]  /*0d10*/  @!P1 IMAD R5, R3, 0x100000, R5 ;  /* 0x0010000003059824 */ /* 0x000fc600078e0205 */
[----:B------:R-:W-:Y:S01]  /*0d20*/  @!P1 LEA R3, R2, 0x3ff00000, 0x14 ;  /* 0x3ff0000002039811 */ /* 0x000fe200078ea0ff */
[----:B------:R-:W-:-:S06]  /*0d30*/  @!P1 IMAD.MOV.U32 R2, RZ, RZ, RZ ;  /* 0x000000ffff029224 */ /* 0x000fcc00078e00ff */
[----:B------:R-:W-:-:S11]  /*0d40*/  @!P1 DMUL R8, R4, R2 ;  /* 0x0000000204089228 */ /* 0x000fd60000000000 */
.L_x_35:
[----:B------:R-:W-:Y:S05]  /*0d50*/  BSYNC.RECONVERGENT B1 ;  /* 0x0000000000017941 */ /* 0x000fea0003800200 */
.L_x_34:
        /* <DEDUP_REMOVED lines=19> */
[----:B------:R-:W-:Y:S01]  /*0e90*/  IMAD.MOV.U32 R10, RZ, RZ, R2 ;  /* 0x000000ffff0a7224 */ /* 0x000fe200078e0002 */
[----:B------:R-:W-:Y:S01]  /*0ea0*/  MOV R2, 0xed0 ;  /* 0x00000ed000027802 */ /* 0x000fe20000000f00 */
[----:B------:R-:W-:-:S07]  /*0eb0*/  IMAD.MOV.U32 R11, RZ, RZ, R3 ;  /* 0x000000ffff0b7224 */ /* 0x000fce00078e0003 */
[----:B------:R-:W-:Y:S05]  /*0ec0*/  CALL.REL.NOINC `($__internal_3_$__cuda_sm20_div_rn_f64_full) ;  /* 0x0000002000b47944 */ /* 0x000fea0003c00000 */
[----:B------:R-:W-:Y:S02]  /*0ed0*/  IMAD.MOV.U32 R26, RZ, RZ, R30 ;  /* 0x000000ffff1a7224 */ /* 0x000fe400078e001e */
[----:B------:R-:W-:-:S07]  /*0ee0*/  IMAD.MOV.U32 R27, RZ, RZ, R31 ;  /* 0x000000ffff1b7224 */ /* 0x000fce00078e001f */
.L_x_36:
[----:B------:R-:W-:Y:S05]  /*0ef0*/  BSYNC.RECONVERGENT B1 ;  /* 0x0000000000017941 */ /* 0x000fea0003800200 */
.L_x_33:
[----:B------:R-:W-:Y:S05]  /*0f00*/  BSYNC.RECONVERGENT B0 ;  /* 0x0000000000007941 */ /* 0x000fea0003800200 */
.L_x_32:
[----:B------:R-:W0:Y:S01]  /*0f10*/  MUFU.RCP64H R3, -18 ;  /* 0xc032000000037908 */ /* 0x000e220000001800 */
[----:B------:R-:W-:Y:S01]  /*0f20*/  IMAD.MOV.U32 R6, RZ, RZ, 0x0 ;  /* 0x00000000ff067424 */ /* 0x000fe200078e00ff */
[----:B------:R-:W-:Y:S01]  /*0f30*/  MOV R7, 0x40320000 ;  /* 0x4032000000077802 */ /* 0x000fe20000000f00 */
[----:B------:R-:W-:Y:S01]  /*0f40*/  IMAD.MOV.U32 R2, RZ, RZ, 0x1 ;  /* 0x00000001ff027424 */ /* 0x000fe200078e00ff */
[----:B------:R-:W-:Y:S01]  /*0f50*/  FSETP.GEU.AND P1, PT, |R17|, 6.5827683646048100446e-37, PT ;  /* 0x036000001100780b */ /* 0x000fe20003f2e200 */
[----:B------:R-:W-:Y:S04]  /*0f60*/  BSSY.RECONVERGENT B0, `(.L_x_37) ;  /* 0x0000014000007945 */ /* 0x000fe80003800200 */
[----:B0-----:R-:W-:-:S08]  /*0f70*/  DFMA R4, R2, R6, 1 ;  /* 0x3ff000000204742b */ /* 0x001fd00000000006 */
[----:B------:R-:W-:-:S08]  /*0f80*/  DFMA R4, R4, R4, R4 ;  /* 0x000000040404722b */ /* 0x000fd00000000004 */
[----:B------:R-:W-:-:S08]  /*0f90*/  DFMA R4, R2, R4, R2 ;  /* 0x000000040204722b */ /* 0x000fd00000000002 */
[----:B------:R-:W-:-:S08]  /*0fa0*/  DFMA R2, R4, R6, 1 ;  /* 0x3ff000000402742b */ /* 0x000fd00000000006 */
[----:B------:R-:W-:-:S08]  /*0fb0*/  DFMA R2, R4, R2, R4 ;  /* 0x000000020402722b */ /* 0x000fd00000000004 */
[----:B------:R-:W-:-:S08]  /*0fc0*/  DMUL R4, R16, R2 ;  /* 0x0000000210047228 */ /* 0x000fd00000000000 */
[----:B------:R-:W-:-:S08]  /*0fd0*/  DFMA R6, R4, 18, R16 ;  /* 0x403200000406782b */ /* 0x000fd00000000010 */
[----:B------:R-:W-:-:S10]  /*0fe0*/  DFMA R2, R2, R6, R4 ;  /* 0x000000060202722b */ /* 0x000fd40000000004 */
[----:B------:R-:W-:-:S05]  /*0ff0*/  FFMA R4, RZ, -2.78125, R3 ;  /* 0xc0320000ff047823 */ /* 0x000fca0000000003 */
[----:B------:R-:W-:-:S13]  /*1000*/  FSETP.GT.AND P0, PT, |R4|, 1.469367938527859385e-39, PT ;  /* 0x001000000400780b */ /* 0x000fda0003f04200 */
[----:B------:R-:W-:Y:S05]  /*1010*/  @P0 BRA P1, `(.L_x_38) ;  /* 0x0000000000200947 */ /* 0x000fea0000800000 */
[----:B------:R-:W-:Y:S01]  /*1020*/  IMAD.MOV.U32 R8, RZ, RZ, R16 ;  /* 0x000000ffff087224 */ /* 0x000fe200078e0010 */
[----:B------:R-:W-:Y:S01]  /*1030*/  MOV R2, 0x1080 ;  /* 0x0000108000027802 */ /* 0x000fe20000000f00 */
[----:B------:R-:W-:Y:S02]  /*1040*/  IMAD.MOV.U32 R9, RZ, RZ, R17 ;  /* 0x000000ffff097224 */ /* 0x000fe400078e0011 */
[----:B------:R-:W-:Y:S02]  /*1050*/  IMAD.MOV.U32 R10, RZ, RZ, RZ ;  /* 0x000000ffff0a7224 */ /* 0x000fe400078e00ff */
[----:B------:R-:W-:-:S07]  /*1060*/  IMAD.MOV.U32 R11, RZ, RZ, -0x3fce0000 ;  /* 0xc0320000ff0b7424 */ /* 0x000fce00078e00ff */
[----:B------:R-:W-:Y:S05]  /*1070*/  CALL.REL.NOINC `($__internal_3_$__cuda_sm20_div_rn_f64_full) ;  /* 0x0000002000487944 */ /* 0x000fea0003c00000 */
[----:B------:R-:W-:Y:S02]  /*1080*/  IMAD.MOV.U32 R2, RZ, RZ, R30 ;  /* 0x000000ffff027224 */ /* 0x000fe400078e001e */
[----:B------:R-:W-:-:S07]  /*1090*/  IMAD.MOV.U32 R3, RZ, RZ, R31 ;  /* 0x000000ffff037224 */ /* 0x000fce00078e001f */
.L_x_38:
[----:B------:R-:W-:Y:S05]  /*10a0*/  BSYNC.RECONVERGENT B0 ;  /* 0x0000000000007941 */ /* 0x000fea0003800200 */
.L_x_37:
[----:B------:R-:W-:Y:S01]  /*10b0*/  IMAD.MOV.U32 R8, RZ, RZ, 0x652b82fe ;  /* 0x652b82feff087424 */ /* 0x000fe200078e00ff */
[----:B------:R-:W-:Y:S01]  /*10c0*/  MOV R9, 0x3ff71547 ;  /* 0x3ff7154700097802 */ /* 0x000fe20000000f00 */
        /* <DEDUP_REMOVED lines=19> */
[----:B------:R-:W-:Y:S01]  /*1200*/  UMOV UR25, 0x3fa55555 ;  /* 0x3fa5555500197882 */ /* 0x000fe20000000000 */
[----:B------:R-:W-:Y:S01]  /*1210*/  UMOV UR26, 0x55555511 ;  /* 0x55555511001a7882 */ /* 0x000fe20000000000 */
[C---:B------:R-:W-:Y:S01]  /*1220*/  DFMA R6, R4.reuse, -UR8, R2 ;  /* 0x8000000804067c2b */ /* 0x040fe20008000002 */
[----:B------:R-:W-:Y:S01]  /*1230*/  UMOV UR27, 0x3fc55555 ;  /* 0x3fc55555001b7882 */ /* 0x000fe20000000000 */
[----:B------:R-:W-:Y:S01]  /*1240*/  UMOV UR28, 0xb ;  /* 0x0000000b001c7882 */ /* 0x000fe20000000000 */
[----:B------:R-:W-:Y:S01]  /*1250*/  UMOV UR29, 0x3fe00000 ;  /* 0x3fe00000001d7882 */ /* 0x000fe20000000000 */
[----:B------:R-:W-:Y:S01]  /*1260*/  FSETP.GEU.AND P0, PT, |R3|, 4.1917929649353027344, PT ;  /* 0x4086232b0300780b */ /* 0x000fe20003f0e200 */
[----:B------:R-:W-:Y:S03]  /*1270*/  BSSY.RECONVERGENT B0, `(.L_x_39) ;  /* 0x000001f000007945 */ /* 0x000fe60003800200 */
[----:B------:R-:W-:Y:S01]  /*1280*/  DFMA R4, R4, -UR10, R6 ;  /* 0x8000000a04047c2b */ /* 0x000fe20008000006 */
[----:B------:R-:W-:-:S02]  /*1290*/  IMAD.MOV.U32 R6, RZ, RZ, -0x35dec16 ;  /* 0xfca213eaff067424 */ /* 0x000fc400078e00ff */
        /* <DEDUP_REMOVED lines=19> */
[----:B------:R-:W-:Y:S01]  /*13d0*/  @!P1 LEA.HI R4, R10, R10, RZ, 0x1 ;  /* 0x0000000a0a049211 */ /* 0x000fe200078f08ff */
[----:B------:R-:W-:-:S03]  /*13e0*/  @!P1 IMAD.MOV.U32 R2, RZ, RZ, R12 ;  /* 0x000000ffff029224 */ /* 0x000fc600078e000c */
[----:B------:R-:W-:Y:S02]  /*13f0*/  @!P1 SHF.R.S32.HI R3, RZ, 0x1, R4 ;  /* 0x00000001ff039819 */ /* 0x000fe40000011404 */
[----:B------:R-:W-:-:S03]  /*1400*/  FSEL R4, R20, RZ, P0 ;  /* 0x000000ff14047208 */ /* 0x000fc60000000000 */
[----:B------:R-:W-:Y:S02]  /*1410*/  @!P1 IMAD.IADD R10, R10, 0x1, -R3 ;  /* 0x000000010a0a9824 */ /* 0x000fe400078e0a03 */
[----:B------:R-:W-:-:S03]  /*1420*/  @!P1 IMAD R3, R3, 0x100000, R13 ;  /* 0x0010000003039824 */ /* 0x000fc600078e020d */
[----:B------:R-:W-:Y:S01]  /*1430*/  @!P1 LEA R11, R10, 0x3ff00000, 0x14 ;  /* 0x3ff000000a0b9811 */ /* 0x000fe200078ea0ff */
[----:B------:R-:W-:-:S06]  /*1440*/  @!P1 IMAD.MOV.U32 R10, RZ, RZ, RZ ;  /* 0x000000ffff0a9224 */ /* 0x000fcc00078e00ff */
[----:B------:R-:W-:-:S11]  /*1450*/  @!P1 DMUL R4, R2, R10 ;  /* 0x0000000a02049228 */ /* 0x000fd60000000000 */
.L_x_40:
[----:B------:R-:W-:Y:S05]  /*1460*/  BSYNC.RECONVERGENT B0 ;  /* 0x0000000000007941 */ /* 0x000fea0003800200 */
.L_x_39:
[----:B------:R-:W-:Y:S01]  /*1470*/  UMOV UR6, 0x9999999a ;  /* 0x9999999a00067882 */ /* 0x000fe20000000000 */
[----:B------:R-:W-:Y:S01]  /*1480*/  UMOV UR7, 0x3fa99999 ;  /* 0x3fa9999900077882 */ /* 0x000fe20000000000 */
[----:B------:R-:W-:Y:S01]  /*1490*/  BSSY.RECONVERGENT B0, `(.L_x_41) ;  /* 0x0000022000007945 */ /* 0x000fe20003800200 */
[----:B------:R-:W-:Y:S02]  /*14a0*/  DMUL R16, R16, -UR6 ;  /* 0x8000000610107c28 */ /* 0x000fe40008000000 */
[----:B------:R-:W-:-:S06]  /*14b0*/  DADD R18, R18, 35 ;  /* 0x4041800012127429 */ /* 0x000fcc0000000000 */
        /* <DEDUP_REMOVED lines=31> */
.L_x_42:
[----:B------:R-:W-:Y:S05]  /*16b0*/  BSYNC.RECONVERGENT B0 ;  /* 0x0000000000007941 */ /* 0x000fea0003800200 */
.L_x_41:
        /* <DEDUP_REMOVED lines=32> */
[----:B------:R-:W-:Y:S02]  /*18c0*/  @!P1 LEA R3, R2, 0x3ff00000, 0x14 ;  /* 0x3ff0000002039811 */ /* 0x000fe400078ea0ff */
[----:B------:R-:W-:-:S06]  /*18d0*/  @!P1 MOV R2, RZ ;  /* 0x000000ff00029202 */ /* 0x000fcc0000000f00 */
[----:B------:R-:W-:-:S11]  /*18e0*/  @!P1 DMUL R10, R6, R2 ;  /* 0x00000002060a9228 */ /* 0x000fd60000000000 */
.L_x_44:
[----:B------:R-:W-:Y:S05]  /*18f0*/  BSYNC.RECONVERGENT B0 ;  /* 0x0000000000007941 */ /* 0x000fea0003800200 */
.L_x_43:
[----:B------:R-:W-:Y:S01]  /*1900*/  DADD R10, R10, 1 ;  /* 0x3ff000000a0a7429 */ /* 0x000fe20000000000 */
[----:B------:R-:W-:Y:S01]  /*1910*/  UMOV UR6, 0x1eb851ec ;  /* 0x1eb851ec00067882 */ /* 0x000fe20000000000 */
[----:B------:R-:W-:Y:S01]  /*1920*/  UMOV UR7, 0x3fb1eb85 ;  /* 0x3fb1eb8500077882 */ /* 0x000fe20000000000 */
[----:B------:R-:W-:Y:S01]  /*1930*/  BSSY.RECONVERGENT B0, `(.L_x_45) ;  /* 0x0000013000007945 */ /* 0x000fe20003800200 */
[----:B------:R-:W-:Y:S02]  /*1940*/  DMUL R24, R24, UR6 ;  /* 0x0000000618187c28 */ /* 0x000fe40008000000 */
[----:B------:R-:W0:Y:S04]  /*1950*/  MUFU.RCP64H R3, R11 ;  /* 0x0000000b00037308 */ /* 0x000e280000001800 */
[----:B------:R-:W-:-:S05]  /*1960*/  VIADD R2, R11, 0x300402 ;  /* 0x003004020b027836 */ /* 0x000fca0000000000 */
[----:B------:R-:W-:Y:S01]  /*1970*/  FSETP.GEU.AND P0, PT, |R2|, 5.8789094863358348022e-39, PT ;  /* 0x004004020200780b */ /* 0x000fe20003f0e200 */
[----:B0-----:R-:W-:-:S08]  /*1980*/  DFMA R6, -R10, R2, 1 ;  /* 0x3ff000000a06742b */ /* 0x001fd00000000102 */
[----:B------:R-:W-:-:S08]  /*1990*/  DFMA R6, R6, R6, R6 ;  /* 0x000000060606722b */ /* 0x000fd00000000006 */
[----:B------:R-:W-:-:S08]  /*19a0*/  DFMA R6, R2, R6, R2 ;  /* 0x000000060206722b */ /* 0x000fd00000000002 */
[----:B------:R-:W-:-:S08]  /*19b0*/  DFMA R8, -R10, R6, 1 ;  /* 0x3ff000000a08742b */ /* 0x000fd00000000106 */
[----:B------:R-:W-:Y:S01]  /*19c0*/  DFMA R2, R6, R8, R6 ;  /* 0x000000080602722b */ /* 0x000fe20000000006 */
[----:B------:R-:W-:Y:S10]  /*19d0*/  @P0 BRA `(.L_x_46) ;  /* 0x0000000000200947 */ /* 0x000ff40003800000 */
[----:B------:R-:W-:Y:S01]  /*19e0*/  LOP3.LUT R2, R11, 0x7fffffff, RZ, 0xc0, !PT ;  /* 0x7fffffff0b027812 */ /* 0x000fe200078ec0ff */
[----:B------:R-:W-:Y:S01]  /*19f0*/  IMAD.MOV.U32 R12, RZ, RZ, R10 ;  /* 0x000000ffff0c7224 */ /* 0x000fe200078e000a */
[----:B------:R-:W-:Y:S01]  /*1a00*/  MOV R8, 0x1a40 ;  /* 0x00001a4000087802 */ /* 0x000fe20000000f00 */
[----:B------:R-:W-:Y:S02]  /*1a10*/  IMAD.MOV.U32 R7, RZ, RZ, R11 ;  /* 0x000000ffff077224 */ /* 0x000fe400078e000b */
[----:B------:R-:W-:-:S07]  /*1a20*/  VIADD R16, R2, 0xfff00000 ;  /* 0xfff0000002107836 */ /* 0x000fce0000000000 */
[----:B------:R-:W-:Y:S05]  /*1a30*/  CALL.REL.NOINC `($__internal_2_$__cuda_sm20_dblrcp_rn_slowpath_v3) ;  /* 0x0000001400387944 */ /* 0x000fea0003c00000 */
[----:B------:R-:W-:Y:S02]  /*1a40*/  IMAD.MOV.U32 R2, RZ, RZ, R12 ;  /* 0x000000ffff027224 */ /* 0x000fe400078e000c */
[----:B------:R-:W-:-:S07]  /*1a50*/  IMAD.MOV.U32 R3, RZ, RZ, R13 ;  /* 0x000000ffff037224 */ /* 0x000fce00078e000d */
.L_x_46:
[----:B------:R-:W-:Y:S05]  /*1a60*/  BSYNC.RECONVERGENT B0 ;  /* 0x0000000000007941 */ /* 0x000fea0003800200 */
.L_x_45:
[----:B------:R-:W-:Y:S01]  /*1a70*/  DFMA R14, R14, 0.125, R22 ;  /* 0x3fc000000e0e782b */ /* 0x000fe20000000016 */
[----:B------:R-:W-:Y:S05]  /*1a80*/  BSSY.RECONVERGENT B0, `(.L_x_47) ;  /* 0x0000012000007945 */ /* 0x000fea0003800200 */
        /* <DEDUP_REMOVED lines=11> */
[----:B------:R-:W-:Y:S02]  /*1b40*/  MOV R7, R15 ;  /* 0x0000000f00077202 */ /* 0x000fe40000000f00 */
[----:B------:R-:W-:Y:S01]  /*1b50*/  MOV R8, 0x1b80 ;  /* 0x00001b8000087802 */ /* 0x000fe20000000f00 */
[----:B------:R-:W-:-:S07]  /*1b60*/  VIADD R16, R6, 0xfff00000 ;  /* 0xfff0000006107836 */ /* 0x000fce0000000000 */
[----:B------:R-:W-:Y:S05]  /*1b70*/  CALL.REL.NOINC `($__internal_2_$__cuda_sm20_dblrcp_rn_slowpath_v3) ;  /* 0x0000001000e87944 */ /* 0x000fea0003c00000 */
[----:B------:R-:W-:Y:S02]  /*1b80*/  IMAD.MOV.U32 R10, RZ, RZ, R12 ;  /* 0x000000ffff0a7224 */ /* 0x000fe400078e000c */
[----:B------:R-:W-:-:S07]  /*1b90*/  IMAD.MOV.U32 R11, RZ, RZ, R13 ;  /* 0x000000ffff0b7224 */ /* 0x000fce00078e000d */
.L_x_48:
[----:B------:R-:W-:Y:S05]  /*1ba0*/  BSYNC.RECONVERGENT B0 ;  /* 0x0000000000007941 */ /* 0x000fea0003800200 */
.L_x_47:
[----:B------:R-:W-:Y:S01]  /*1bb0*/  DFMA R8, R4, 4, R26 ;  /* 0x401000000408782b */ /* 0x000fe2000000001a */
[----:B------:R-:W-:Y:S01]  /*1bc0*/  BSSY.RECONVERGENT B0, `(.L_x_49) ;  /* 0x0000013000007945 */ /* 0x000fe20003800200 */
[----:B------:R-:W-:-:S04]  /*1bd0*/  DMUL R22, R10, R22 ;  /* 0x000000160a167228 */ /* 0x000fc80000000000 */
        /* <DEDUP_REMOVED lines=15> */
[----:B------:R-:W-:Y:S01]  /*1cd0*/  IMAD.MOV.U32 R20, RZ, RZ, R12 ;  /* 0x000000ffff147224 */ /* 0x000fe200078e000c */
[----:B------:R-:W-:-:S07]  /*1ce0*/  MOV R21, R13 ;  /* 0x0000000d00157202 */ /* 0x000fce0000000f00 */
.L_x_50:
[----:B------:R-:W-:Y:S05]  /*1cf0*/  BSYNC.RECONVERGENT B0 ;  /* 0x0000000000007941 */ /* 0x000fea0003800200 */
.L_x_49:
[----:B------:R-:W-:Y:S01]  /*1d00*/  DADD R6, R24, R2 ;  /* 0x0000000018067229 */ /* 0x000fe20000000002 */
        /* <DEDUP_REMOVED lines=12> */
[----:B------:R-:W-:-:S03]  /*1dd0*/  MOV R8, 0x1e00 ;  /* 0x00001e0000087802 */ /* 0x000fc60000000f00 */
[----:B------:R-:W-:-:S07]  /*1de0*/  VIADD R16, R2, 0xfff00000 ;  /* 0xfff0000002107836 */ /* 0x000fce0000000000 */
[----:B------:R-:W-:Y:S05]  /*1df0*/  CALL.REL.NOINC `($__internal_2_$__cuda_sm20_dblrcp_rn_slowpath_v3) ;  /* 0x0000001000487944 */ /* 0x000fea0003c00000 */
[----:B------:R-:W-:Y:S02]  /*1e00*/  IMAD.MOV.U32 R18, RZ, RZ, R12 ;  /* 0x000000ffff127224 */ /* 0x000fe400078e000c */
[----:B------:R-:W-:-:S07]  /*1e10*/  IMAD.MOV.U32 R19, RZ, RZ, R13 ;  /* 0x000000ffff137224 */ /* 0x000fce00078e000d */
.L_x_52:
[----:B------:R-:W-:Y:S05]  /*1e20*/  BSYNC.RECONVERGENT B0 ;  /* 0x0000000000007941 */ /* 0x000fea0003800200 */
.L_x_51:
[----:B------:R-:W0:Y:S01]  /*1e30*/  LDC.64 R16, c[0x0][0x3a8] ;  /* 0x0000ea00ff107b82 */ /* 0x000e220000000a00 */
[----:B------:R-:W1:Y:S01]  /*1e40*/  MUFU.RCP64H R3, R11 ;  /* 0x0000000b00037308 */ /* 0x000e620000001800 */
[----:B------:R-:W-:Y:S01]  /*1e50*/  IMAD.MOV.U32 R2, RZ, RZ, 0x1 ;  /* 0x00000001ff027424 */ /* 0x000fe200078e00ff */
[----:B------:R-:W2:Y:S01]  /*1e60*/  LDCU.64 UR6, c[0x0][0x388] ;  /* 0x00007100ff0677ac */ /* 0x000ea20008000a00 */
[----:B0-----:R-:W-:-:S05]  /*1e70*/  IMAD.WIDE R16, R0, 0x8, R16 ;  /* 0x0000000800107825 */ /* 0x001fca00078e0210 */
[----:B------:R0:W5:Y:S01]  /*1e80*/  LDG.E.64 R14, desc[UR4][R16.64] ;  /* 0x00000004100e7981 */ /* 0x000162000c1e1b00 */
[----:B-1----:R-:W-:Y:S01]  /*1e90*/  DFMA R4, R2, -R10, 1 ;  /* 0x3ff000000204742b */ /* 0x002fe2000000080a */
[----:B------:R-:W-:Y:S01]  /*1ea0*/  BSSY.RECONVERGENT B0, `(.L_x_53) ;  /* 0x0000011000007945 */ /* 0x000fe20003800200 */
[----:B--2---:R-:W-:-:S06]  /*1eb0*/  DADD R8, -RZ, -UR6 ;  /* 0x80000006ff087e29 */ /* 0x004fcc0008000100 */
[----:B------:R-:W-:-:S04]  /*1ec0*/  DFMA R4, R4, R4, R4 ;  /* 0x000000040404722b */ /* 0x000fc80000000004 */
[----:B------:R-:W-:-:S04]  /*1ed0*/  FSETP.GEU.AND P1, PT, |R9|, 6.5827683646048100446e-37, PT ;  /* 0x036000000900780b */ /* 0x000fc80003f2e200 */
[----:B------:R-:W-:-:S08]  /*1ee0*/  DFMA R4, R2, R4, R2 ;  /* 0x000000040204722b */ /* 0x000fd00000000002 */
[----:B------:R-:W-:-:S08]  /*1ef0*/  DFMA R2, R4, -R10, 1 ;  /* 0x3ff000000402742b */ /* 0x000fd0000000080a */
[----:B------:R-:W-:-:S08]  /*1f00*/  DFMA R2, R4, R2, R4 ;  /* 0x000000020402722b */ /* 0x000fd00000000004 */
[----:B------:R-:W-:-:S08]  /*1f10*/  DMUL R4, R2, -UR6 ;  /* 0x8000000602047c28 */ /* 0x000fd00008000000 */
[----:B------:R-:W-:-:S08]  /*1f20*/  DFMA R6, R4, -R10, -UR6 ;  /* 0x8000000604067e2b */ /* 0x000fd0000800080a */
[----:B------:R-:W-:-:S10]  /*1f30*/  DFMA R2, R2, R6, R4 ;  /* 0x000000060202722b */ /* 0x000fd40000000004 */
[----:B------:R-:W-:-:S05]  /*1f40*/  FFMA R4, RZ, R11, R3 ;  /* 0x0000000bff047223 */ /* 0x000fca0000000003 */
[----:B------:R-:W-:-:S13]  /*1f50*/  FSETP.GT.AND P0, PT, |R4|, 1.469367938527859385e-39, PT ;  /* 0x001000000400780b */ /* 0x000fda0003f04200 */
[----:B0-----:R-:W-:Y:S05]  /*1f60*/  @P0 BRA P1, `(.L_x_54) ;  /* 0x0000000000100947 */ /* 0x001fea0000800000 */
[----:B------:R-:W-:-:S07]  /*1f70*/  MOV R2, 0x1f90 ;  /* 0x00001f9000027802 */ /* 0x000fce0000000f00 */
[----:B-----5:R-:W-:Y:S05]  /*1f80*/  CALL.REL.NOINC `($__internal_3_$__cuda_sm20_div_rn_f64_full) ;  /* 0x0000001000847944 */ /* 0x020fea0003c00000 */
[----:B------:R-:W-:Y:S02]  /*1f90*/  IMAD.MOV.U32 R2, RZ, RZ, R30 ;  /* 0x000000ffff027224 */ /* 0x000fe400078e001e */
[----:B------:R-:W-:-:S07]  /*1fa0*/  IMAD.MOV.U32 R3, RZ, RZ, R31 ;  /* 0x000000ffff037224 */ /* 0x000fce00078e001f */
.L_x_54:
[----:B------:R-:W-:Y:S05]  /*1fb0*/  BSYNC.RECONVERGENT B0 ;  /* 0x0000000000007941 */ /* 0x000fea0003800200 */
.L_x_53:
[----:B------:R-:W-:Y:S01]  /*1fc0*/  MOV R4, 0x652b82fe ;  /* 0x652b82fe00047802 */ /* 0x000fe20000000f00 */
[----:B------:R-:W-:Y:S01]  /*1fd0*/  IMAD.MOV.U32 R5, RZ, RZ, 0x3ff71547 ;  /* 0x3ff71547ff057424 */ /* 0x000fe200078e00ff */
[----:B------:R-:W-:Y:S01]  /*1fe0*/  UMOV UR6, 0xfefa39ef ;  /* 0xfefa39ef00067882 */ /* 0x000fe20000000000 */
[----:B------:R-:W-:Y:S01]  /*1ff0*/  UMOV UR7, 0x3fe62e42 ;  /* 0x3fe62e4200077882 */ /* 0x000fe20000000000 */
[----:B------:R-:W-:Y:S01]  /*2000*/  FSETP.GEU.AND P0, PT, |R3|, 4.1917929649353027344, PT ;  /* 0x4086232b0300780b */ /* 0x000fe20003f0e200 */
[----:B------:R-:W-:Y:S01]  /*2010*/  BSSY.RECONVERGENT B0, `(.L_x_55) ;  /* 0x0000038000007945 */ /* 0x000fe20003800200 */
[----:B-----5:R-:W-:Y:S02]  /*2020*/  DADD R14, -R22, R14 ;  /* 0x00000000160e7229 */ /* 0x020fe4000000010e */
[----:B------:R-:W-:-:S08]  /*2030*/  DFMA R4, R2, R4, 6.75539944105574400000e+15 ;  /* 0x433800000204742b */ /* 0x000fd00000000004 */
        /* <DEDUP_REMOVED lines=34> */
[C---:B------:R-:W-:Y:S02]  /*2260*/  DFMA R10, R6.reuse, R8, 1 ;  /* 0x3ff00000060a742b */ /* 0x040fe40000000008 */
[----:B------:R-:W0:Y:S06]  /*2270*/  LDC.64 R8, c[0x0][0x398] ;  /* 0x0000e600ff087b82 */ /* 0x000e2c0000000a00 */
        /* <DEDUP_REMOVED lines=9> */
[----:B------:R-:W-:Y:S01]  /*2310*/  @!P1 IMAD.MOV.U32 R2, RZ, RZ, R10 ;  /* 0x000000ffff029224 */ /* 0x000fe200078e000a */
[----:B------:R-:W-:Y:S02]  /*2320*/  FSEL R7, R7, RZ, P0 ;  /* 0x000000ff07077208 */ /* 0x000fe40000000000 */
[----:B------:R-:W-:-:S05]  /*2330*/  @!P1 SHF.R.S32.HI R5, RZ, 0x1, R5 ;  /* 0x00000001ff059819 */ /* 0x000fca0000011405 */
[----:B------:R-:W-:Y:S02]  /*2340*/  @!P1 IMAD.IADD R4, R4, 0x1, -R5 ;  /* 0x0000000104049824 */ /* 0x000fe400078e0a05 */
[----:B------:R-:W-:-:S03]  /*2350*/  @!P1 IMAD R3, R5, 0x100000, R11 ;  /* 0x0010000005039824 */ /* 0x000fc600078e020b */
[----:B------:R-:W-:Y:S02]  /*2360*/  @!P1 LEA R5, R4, 0x3ff00000, 0x14 ;  /* 0x3ff0000004059811 */ /* 0x000fe400078ea0ff */
[----:B------:R-:W-:-:S06]  /*2370*/  @!P1 MOV R4, RZ ;  /* 0x000000ff00049202 */ /* 0x000fcc0000000f00 */
[----:B------:R-:W-:-:S11]  /*2380*/  @!P1 DMUL R6, R2, R4 ;  /* 0x0000000402069228 */ /* 0x000fd60000000000 */
.L_x_56:
[----:B------:R-:W-:Y:S05]  /*2390*/  BSYNC.RECONVERGENT B0 ;  /* 0x0000000000007941 */ /* 0x000fea0003800200 */
.L_x_55:
[----:B------:R-:W-:Y:S01]  /*23a0*/  DFMA R6, R14, R6, R22 ;  /* 0x000000060e06722b */ /* 0x000fe20000000016 */
[----:B------:R-:W1:Y:S01]  /*23b0*/  MUFU.RCP64H R3, R21 ;  /* 0x0000001500037308 */ /* 0x000e620000001800 */
[----:B0-----:R-:W-:Y:S01]  /*23c0*/  IMAD.WIDE R14, R0, 0x8, R8 ;  /* 0x00000008000e7825 */ /* 0x001fe200078e0208 */
[----:B------:R-:W0:Y:S04]  /*23d0*/  LDCU.64 UR6, c[0x0][0x388] ;  /* 0x00007100ff0677ac */ /* 0x000e280008000a00 */
[----:B------:R2:W-:Y:S04]  /*23e0*/  STG.E.64 desc[UR4][R16.64], R6 ;  /* 0x0000000610007986 */ /* 0x0005e8000c101b04 */
[----:B------:R3:W5:Y:S01]  /*23f0*/  LDG.E.64 R22, desc[UR4][R14.64] ;  /* 0x000000040e167981 */ /* 0x000762000c1e1b00 */
[----:B------:R-:W-:Y:S01]  /*2400*/  IMAD.MOV.U32 R2, RZ, RZ, 0x1 ;  /* 0x00000001ff027424 */ /* 0x000fe200078e00ff */
[----:B------:R-:W-:Y:S05]  /*2410*/  BSSY.RECONVERGENT B0, `(.L_x_57) ;  /* 0x0000014000007945 */ /* 0x000fea0003800200 */
[----:B-1----:R-:W-:-:S02]  /*2420*/  DFMA R4, R2, -R20, 1 ;  /* 0x3ff000000204742b */ /* 0x002fc40000000814 */
[----:B0-----:R-:W-:-:S06]  /*2430*/  DADD R8, -RZ, -UR6 ;  /* 0x80000006ff087e29 */ /* 0x001fcc0008000100 */
[----:B------:R-:W-:-:S04]  /*2440*/  DFMA R4, R4, R4, R4 ;  /* 0x000000040404722b */ /* 0x000fc80000000004 */
[----:B------:R-:W-:-:S04]  /*2450*/  FSETP.GEU.AND P1, PT, |R9|, 6.5827683646048100446e-37, PT ;  /* 0x036000000900780b */ /* 0x000fc80003f2e200 */
[----:B------:R-:W-:-:S08]  /*2460*/  DFMA R4, R2, R4, R2 ;  /* 0x000000040204722b */ /* 0x000fd00000000002 */
[----:B------:R-:W-:-:S08]  /*2470*/  DFMA R2, R4, -R20, 1 ;  /* 0x3ff000000402742b */ /* 0x000fd00000000814 */
[----:B------:R-:W-:-:S08]  /*2480*/  DFMA R2, R4, R2, R4 ;  /* 0x000000020402722b */ /* 0x000fd00000000004 */
[----:B------:R-:W-:-:S08]  /*2490*/  DMUL R4, R2, -UR6 ;  /* 0x8000000602047c28 */ /* 0x000fd00008000000 */
[----:B--2---:R-:W-:-:S08]  /*24a0*/  DFMA R6, R4, -R20, -UR6 ;  /* 0x8000000604067e2b */ /* 0x004fd00008000814 */
[----:B------:R-:W-:-:S10]  /*24b0*/  DFMA R2, R2, R6, R4 ;  /* 0x000000060202722b */ /* 0x000fd40000000004 */
[----:B------:R-:W-:-:S05]  /*24c0*/  FFMA R4, RZ, R21, R3 ;  /* 0x00000015ff047223 */ /* 0x000fca0000000003 */
[----:B------:R-:W-:-:S13]  /*24d0*/  FSETP.GT.AND P0, PT, |R4|, 1.469367938527859385e-39, PT ;  /* 0x001000000400780b */ /* 0x000fda0003f04200 */
[----:B---3--:R-:W-:Y:S05]  /*24e0*/  @P0 BRA P1, `(.L_x_58) ;  /* 0x0000000000180947 */ /* 0x008fea0000800000 */
[----:B------:R-:W-:Y:S01]  /*24f0*/  IMAD.MOV.U32 R10, RZ, RZ, R20 ;  /* 0x000000ffff0a7224 */ /* 0x000fe200078e0014 */
[----:B------:R-:W-:Y:S01]  /*2500*/  MOV R2, 0x2530 ;  /* 0x0000253000027802 */ /* 0x000fe20000000f00 */
[----:B------:R-:W-:-:S07]  /*2510*/  IMAD.MOV.U32 R11, RZ, RZ, R21 ;  /* 0x000000ffff0b7224 */ /* 0x000fce00078e0015 */
[----:B-----5:R-:W-:Y:S05]  /*2520*/  CALL.REL.NOINC `($__internal_3_$__cuda_sm20_div_rn_f64_full) ;  /* 0x0000000c001c7944 */ /* 0x020fea0003c00000 */
[----:B------:R-:W-:Y:S02]  /*2530*/  IMAD.MOV.U32 R2, RZ, RZ, R30 ;  /* 0x000000ffff027224 */ /* 0x000fe400078e001e */
[----:B------:R-:W-:-:S07]  /*2540*/  IMAD.MOV.U32 R3, RZ, RZ, R31 ;  /* 0x000000ffff037224 */ /* 0x000fce00078e001f */
.L_x_58:
[----:B------:R-:W-:Y:S05]  /*2550*/  BSYNC.RECONVERGENT B0 ;  /* 0x0000000000007941 */ /* 0x000fea0003800200 */
.L_x_57:
[----:B------:R-:W-:Y:S01]  /*2560*/  IMAD.MOV.U32 R4, RZ, RZ, 0x652b82fe ;  /* 0x652b82feff047424 */ /* 0x000fe200078e00ff */
[----:B------:R-:W-:Y:S01]  /*2570*/  UMOV UR6, 0xfefa39ef ;  /* 0xfefa39ef00067882 */ /* 0x000fe20000000000 */
[----:B------:R-:W-:Y:S01]  /*2580*/  IMAD.MOV.U32 R5, RZ, RZ, 0x3ff71547 ;  /* 0x3ff71547ff057424 */ /* 0x000fe200078e00ff */
[----:B------:R-:W-:Y:S01]  /*2590*/  UMOV UR7, 0x3fe62e42 ;  /* 0x3fe62e4200077882 */ /* 0x000fe20000000000 */
[----:B------:R-:W0:Y:S01]  /*25a0*/  LDC.64 R16, c[0x0][0x3a0] ;  /* 0x0000e800ff107b82 */ /* 0x000e220000000a00 */
[----:B------:R-:W-:Y:S01]  /*25b0*/  FSETP.GEU.AND P0, PT, |R3|, 4.1917929649353027344, PT ;  /* 0x4086232b0300780b */ /* 0x000fe20003f0e200 */
[----:B------:R-:W-:Y:S01]  /*25c0*/  DMUL R20, R20, R26 ;  /* 0x0000001a14147228 */ /* 0x000fe20000000000 */
[----:B------:R-:W-:Y:S01]  /*25d0*/  BSSY.RECONVERGENT B0, `(.L_x_59) ;  /* 0x0000037000007945 */ /* 0x000fe20003800200 */
[----:B------:R-:W-:-:S06]  /*25e0*/  DFMA R4, R2, R4, 6.75539944105574400000e+15 ;  /* 0x433800000204742b */ /* 0x000fcc0000000004 */
[----:B-----5:R-:W-:Y:S02]  /*25f0*/  DADD R22, R22, -R20 ;  /* 0x0000000016167229 */ /* 0x020fe40000000814 */
[----:B------:R-:W-:-:S08]  /*2600*/  DADD R6, R4, -6.75539944105574400000e+15 ;  /* 0xc338000004067429 */ /* 0x000fd00000000000 */
[----:B------:R-:W-:Y:S01]  /*2610*/  DFMA R8, R6, -UR6, R2 ;  /* 0x8000000606087c2b */ /* 0x000fe20008000002 */
[----:B------:R-:W-:Y:S01]  /*2620*/  UMOV UR6, 0x3b39803f ;  /* 0x3b39803f00067882 */ /* 0x000fe20000000000 */
[----:B------:R-:W-:-:S06]  /*2630*/  UMOV UR7, 0x3c7abc9e ;  /* 0x3c7abc9e00077882 */ /* 0x000fcc0000000000 */
[----:B------:R-:W-:Y:S01]  /*2640*/  DFMA R6, R6, -UR6, R8 ;  /* 0x8000000606067c2b */ /* 0x000fe20008000008 */
[----:B------:R-:W-:Y:S01]  /*2650*/  UMOV UR6, 0x69ce2bdf ;  /* 0x69ce2bdf00067882 */ /* 0x000fe20000000000 */
[----:B------:R-:W-:Y:S01]  /*2660*/  IMAD.MOV.U32 R8, RZ, RZ, -0x35dec16 ;  /* 0xfca213eaff087424 */ /* 0x000fe200078e00ff */
[----:B------:R-:W-:Y:S01]  /*2670*/  MOV R9, 0x3e928af3 ;  /* 0x3e928af300097802 */ /* 0x000fe20000000f00 */
[----:B------:R-:W-:-:S05]  /*2680*/  UMOV UR7, 0x3e5ade15 ;  /* 0x3e5ade1500077882 */ /* 0x000fca0000000000 */
        /* <DEDUP_REMOVED lines=29> */
[----:B0-----:R-:W-:Y:S06]  /*2860*/  @!P0 BRA `(.L_x_60) ;  /* 0x0000000000348947 */ /* 0x001fec0003800000 */
        /* <DEDUP_REMOVED lines=10> */
[----:B------:R-:W-:Y:S01]  /*2910*/  @!P1 LEA R5, R4, 0x3ff00000, 0x14 ;  /* 0x3ff0000004059811 */ /* 0x000fe200078ea0ff */
[----:B------:R-:W-:-:S06]  /*2920*/  @!P1 IMAD.MOV.U32 R4, RZ, RZ, RZ ;  /* 0x000000ffff049224 */ /* 0x000fcc00078e00ff */
[----:B------:R-:W-:-:S11]  /*2930*/  @!P1 DMUL R6, R2, R4 ;  /* 0x0000000402069228 */ /* 0x000fd60000000000 */
.L_x_60:
[----:B------:R-:W-:Y:S05]  /*2940*/  BSYNC.RECONVERGENT B0 ;  /* 0x0000000000007941 */ /* 0x000fea0003800200 */
.L_x_59:
[----:B------:R-:W-:Y:S01]  /*2950*/  DFMA R22, R22, R6, R20 ;  /* 0x000000061616722b */ /* 0x000fe20000000014 */
[----:B------:R-:W-:Y:S01]  /*2960*/  IMAD.WIDE R16, R0, 0x8, R16 ;  /* 0x0000000800107825 */ /* 0x000fe200078e0210 */
[----:B------:R-:W0:Y:S01]  /*2970*/  MUFU.RCP64H R3, R19 ;  /* 0x0000001300037308 */ /* 0x000e220000001800 */
[----:B------:R-:W1:Y:S04]  /*2980*/  LDCU.64 UR6, c[0x0][0x388] ;  /* 0x00007100ff0677ac */ /* 0x000e680008000a00 */
[----:B------:R2:W-:Y:S04]  /*2990*/  STG.E.64 desc[UR4][R14.64], R22 ;  /* 0x000000160e007986 */ /* 0x0005e8000c101b04 */
[----:B------:R2:W5:Y:S01]  /*29a0*/  LDG.E.64 R20, desc[UR4][R16.64] ;  /* 0x0000000410147981 */ /* 0x000562000c1e1b00 */
[----:B------:R-:W-:Y:S01]  /*29b0*/  IMAD.MOV.U32 R2, RZ, RZ, 0x1 ;  /* 0x00000001ff027424 */ /* 0x000fe200078e00ff */
[----:B------:R-:W-:Y:S05]  /*29c0*/  BSSY.RECONVERGENT B0, `(.L_x_61) ;  /* 0x0000014000007945 */ /* 0x000fea0003800200 */
[----:B0-----:R-:W-:-:S02]  /*29d0*/  DFMA R4, R2, -R18, 1 ;  /* 0x3ff000000204742b */ /* 0x001fc40000000812 */
[----:B-1----:R-:W-:-:S06]  /*29e0*/  DADD R8, -RZ, -UR6 ;  /* 0x80000006ff087e29 */ /* 0x002fcc0008000100 */
        /* <DEDUP_REMOVED lines=10> */
[----:B--2---:R-:W-:Y:S05]  /*2a90*/  @P0 BRA P1, `(.L_x_62) ;  /* 0x0000000000180947 */ /* 0x004fea0000800000 */
[----:B------:R-:W-:Y:S01]  /*2aa0*/  IMAD.MOV.U32 R10, RZ, RZ, R18 ;  /* 0x000000ffff0a7224 */ /* 0x000fe200078e0012 */
[----:B------:R-:W-:Y:S02]  /*2ab0*/  MOV R11, R19 ;  /* 0x00000013000b7202 */ /* 0x000fe40000000f00 */
[----:B------:R-:W-:-:S07]  /*2ac0*/  MOV R2, 0x2ae0 ;  /* 0x00002ae000027802 */ /* 0x000fce0000000f00 */
[----:B-----5:R-:W-:Y:S05]  /*2ad0*/  CALL.REL.NOINC `($__internal_3_$__cuda_sm20_div_rn_f64_full) ;  /* 0x0000000400b07944 */ /* 0x020fea0003c00000 */
[----:B------:R-:W-:Y:S02]  /*2ae0*/  IMAD.MOV.U32 R2, RZ, RZ, R30 ;  /* 0x000000ffff027224 */ /* 0x000fe400078e001e */
[----:B------:R-:W-:-:S07]  /*2af0*/  IMAD.MOV.U32 R3, RZ, RZ, R31 ;  /* 0x000000ffff037224 */ /* 0x000fce00078e001f */
.L_x_62:
[----:B------:R-:W-:Y:S05]  /*2b00*/  BSYNC.RECONVERGENT B0 ;  /* 0x0000000000007941 */ /* 0x000fea0003800200 */
.L_x_61:
[----:B------:R-:W-:Y:S01]  /*2b10*/  IMAD.MOV.U32 R4, RZ, RZ, 0x652b82fe ;  /* 0x652b82feff047424 */ /* 0x000fe200078e00ff */
[----:B------:R-:W-:Y:S01]  /*2b20*/  UMOV UR6, 0xfefa39ef ;  /* 0xfefa39ef00067882 */ /* 0x000fe20000000000 */
[----:B------:R-:W-:Y:S01]  /*2b30*/  IMAD.MOV.U32 R5, RZ, RZ, 0x3ff71547 ;  /* 0x3ff71547ff057424 */ /* 0x000fe200078e00ff */
[----:B------:R-:W-:Y:S01]  /*2b40*/  UMOV UR7, 0x3fe62e42 ;  /* 0x3fe62e4200077882 */ /* 0x000fe20000000000 */
[----:B------:R-:W-:Y:S01]  /*2b50*/  FSETP.GEU.AND P0, PT, |R3|, 4.1917929649353027344, PT ;  /* 0x4086232b0300780b */ /* 0x000fe20003f0e200 */
[----:B------:R-:W-:Y:S01]  /*2b60*/  DMUL R18, R24, R18 ;  /* 0x0000001218127228 */ /* 0x000fe20000000000 */
[----:B------:R-:W-:Y:S02]  /*2b70*/  BSSY.RECONVERGENT B0, `(.L_x_63) ;  /* 0x0000037000007945 */ /* 0x000fe40003800200 */
[----:B------:R-:W-:-:S05]  /*2b80*/  DFMA R4, R2, R4, 6.75539944105574400000e+15 ;  /* 0x433800000204742b */ /* 0x000fca0000000004 */
[----:B-----5:R-:W-:-:S03]  /*2b90*/  DADD R20, R20, -R18 ;  /* 0x0000000014147229 */ /* 0x020fc60000000812 */
        /* <DEDUP_REMOVED lines=46> */
[----:B------:R-:W-:-:S04]  /*2e80*/  @!P1 SHF.R.S32.HI R3, RZ, 0x1, R0 ;  /* 0x00000001ff039819 */ /* 0x000fc80000011400 */
[----:B------:R-:W-:Y:S01]  /*2e90*/  @!P1 IADD3 R4, PT, PT, R4, -R3, RZ ;  /* 0x8000000304049210 */ /* 0x000fe20007ffe0ff */
[----:B------:R-:W-:-:S03]  /*2ea0*/  @!P1 IMAD R3, R3, 0x100000, R9 ;  /* 0x0010000003039824 */ /* 0x000fc600078e0209 */
[----:B------:R-:W-:Y:S01]  /*2eb0*/  @!P1 LEA R5, R4, 0x3ff00000, 0x14 ;  /* 0x3ff0000004059811 */ /* 0x000fe200078ea0ff */
[----:B------:R-:W-:-:S06]  /*2ec0*/  @!P1 IMAD.MOV.U32 R4, RZ, RZ, RZ ;  /* 0x000000ffff049224 */ /* 0x000fcc00078e00ff */
[----:B------:R-:W-:-:S11]  /*2ed0*/  @!P1 DMUL R6, R2, R4 ;  /* 0x0000000402069228 */ /* 0x000fd60000000000 */
.L_x_64:
[----:B------:R-:W-:Y:S05]  /*2ee0*/  BSYNC.RECONVERGENT B0 ;  /* 0x0000000000007941 */ /* 0x000fea0003800200 */
.L_x_63:
[----:B------:R-:W-:-:S07]  /*2ef0*/  DFMA R20, R20, R6, R18 ;  /* 0x000000061414722b */ /* 0x000fce0000000012 */
[----:B------:R-:W-:Y:S01]  /*2f00*/  STG.E.64 desc[UR4][R16.64], R20 ;  /* 0x0000001410007986 */ /* 0x000fe2000c101b04 */
[----:B------:R-:W-:Y:S05]  /*2f10*/  EXIT ;  /* 0x000000000000794d */ /* 0x000fea0003800000 */
        .weak           $__internal_2_$__cuda_sm20_dblrcp_rn_slowpath_v3
        .type           $__internal_2_$__cuda_sm20_dblrcp_rn_slowpath_v3,@function
        .size           $__internal_2_$__cuda_sm20_dblrcp_rn_slowpath_v3,($__internal_3_$__cuda_sm20_div_rn_f64_full - $__internal_2_$__cuda_sm20_dblrcp_rn_slowpath_v3)
$__internal_2_$__cuda_sm20_dblrcp_rn_slowpath_v3:
[----:B------:R-:W-:Y:S01]  /*2f20*/  IMAD.MOV.U32 R6, RZ, RZ, R12 ;  /* 0x000000ffff067224 */ /* 0x000fe200078e000c */
[----:B------:R-:W-:Y:S05]  /*2f30*/  BSSY.RECONVERGENT B1, `(.L_x_65) ;  /* 0x0000024000017945 */ /* 0x000fea0003800200 */
[----:B------:R-:W-:-:S14]  /*2f40*/  DSETP.GTU.AND P0, PT, |R6|, +INF , PT ;  /* 0x7ff000000600742a */ /* 0x000fdc0003f0c200 */
[----:B------:R-:W-:Y:S05]  /*2f50*/  @P0 BRA `(.L_x_66) ;  /* 0x00000000007c0947 */ /* 0x000fea0003800000 */
[----:B------:R-:W-:-:S05]  /*2f60*/  LOP3.LUT R17, R7, 0x7fffffff, RZ, 0xc0, !PT ;  /* 0x7fffffff07117812 */ /* 0x000fca00078ec0ff */
[----:B------:R-:W-:-:S05]  /*2f70*/  VIADD R9, R17, 0xffffffff ;  /* 0xffffffff11097836 */ /* 0x000fca0000000000 */
[----:B------:R-:W-:-:S13]  /*2f80*/  ISETP.GE.U32.AND P0, PT, R9, 0x7fefffff, PT ;  /* 0x7fefffff0900780c */ /* 0x000fda0003f06070 */
[----:B------:R-:W-:Y:S01]  /*2f90*/  @P0 LOP3.LUT R13, R7, 0x7ff00000, RZ, 0x3c, !PT ;  /* 0x7ff00000070d0812 */ /* 0x000fe200078e3cff */
[----:B------:R-:W-:Y:S01]  /*2fa0*/  @P0 IMAD.MOV.U32 R12, RZ, RZ, RZ ;  /* 0x000000ffff0c0224 */ /* 0x000fe200078e00ff */
[----:B------:R-:W-:Y:S06]  /*2fb0*/  @P0 BRA `(.L_x_67) ;  /* 0x00000000006c0947 */ /* 0x000fec0003800000 */
[----:B------:R-:W-:-:S13]  /*2fc0*/  ISETP.GE.U32.AND P0, PT, R17, 0x1000001, PT ;  /* 0x010000011100780c */ /* 0x000fda0003f06070 */
[----:B------:R-:W-:Y:S05]  /*2fd0*/  @!P0 BRA `(.L_x_68) ;  /* 0x0000000000348947 */ /* 0x000fea0003800000 */
[----:B------:R-:W-:Y:S02]  /*2fe0*/  VIADD R13, R7, 0xc0200000 ;  /* 0xc0200000070d7836 */ /* 0x000fe40000000000 */
[----:B------:R-:W-:Y:S02]  /*2ff0*/  IMAD.MOV.U32 R12, RZ, RZ, R6 ;  /* 0x000000ffff0c7224 */ /* 0x000fe400078e0006 */
[----:B------:R-:W0:Y:S04]  /*3000*/  MUFU.RCP64H R17, R13 ;  /* 0x0000000d00117308 */ /* 0x000e280000001800 */
[----:B0-----:R-:W-:-:S08]  /*3010*/  DFMA R18, -R12, R16, 1 ;  /* 0x3ff000000c12742b */ /* 0x001fd00000000110 */
[----:B------:R-:W-:-:S08]  /*3020*/  DFMA R18, R18, R18, R18 ;  /* 0x000000121212722b */ /* 0x000fd00000000012 */
[----:B------:R-:W-:-:S08]  /*3030*/  DFMA R18, R16, R18, R16 ;  /* 0x000000121012722b */ /* 0x000fd00000000010 */
[----:B------:R-:W-:-:S08]  /*3040*/  DFMA R16, -R12, R18, 1 ;  /* 0x3ff000000c10742b */ /* 0x000fd00000000112 */
[----:B------:R-:W-:-:S08]  /*3050*/  DFMA R16, R18, R16, R18 ;  /* 0x000000101210722b */ /* 0x000fd00000000012 */
[----:B------:R-:W-:-:S08]  /*3060*/  DMUL R16, R16, 2.2250738585072013831e-308 ;  /* 0x0010000010107828 */ /* 0x000fd00000000000 */
[----:B------:R-:W-:-:S08]  /*3070*/  DFMA R6, -R6, R16, 1 ;  /* 0x3ff000000606742b */ /* 0x000fd00000000110 */
[----:B------:R-:W-:-:S08]  /*3080*/  DFMA R6, R6, R6, R6 ;  /* 0x000000060606722b */ /* 0x000fd00000000006 */
[----:B------:R-:W-:Y:S01]  /*3090*/  DFMA R12, R16, R6, R16 ;  /* 0x00000006100c722b */ /* 0x000fe20000000010 */
[----:B------:R-:W-:Y:S10]  /*30a0*/  BRA `(.L_x_67) ;  /* 0x0000000000307947 */ /* 0x000ff40003800000 */
.L_x_68:
[----:B------:R-:W-:Y:S01]  /*30b0*/  DMUL R6, R6, 8.11296384146066816958e+31 ;  /* 0x4690000006067828 */ /* 0x000fe20000000000 */
[----:B------:R-:W-:-:S05]  /*30c0*/  MOV R12, R16 ;  /* 0x00000010000c7202 */ /* 0x000fca0000000f00 */
[----:B------:R-:W0:Y:S02]  /*30d0*/  MUFU.RCP64H R13, R7 ;  /* 0x00000007000d7308 */ /* 0x000e240000001800 */
[----:B0-----:R-:W-:-:S08]  /*30e0*/  DFMA R16, -R6, R12, 1 ;  /* 0x3ff000000610742b */ /* 0x001fd0000000010c */
[----:B------:R-:W-:-:S08]  /*30f0*/  DFMA R16, R16, R16, R16 ;  /* 0x000000101010722b */ /* 0x000fd00000000010 */
[----:B------:R-:W-:-:S08]  /*3100*/  DFMA R16, R12, R16, R12 ;  /* 0x000000100c10722b */ /* 0x000fd0000000000c */
[----:B------:R-:W-:-:S08]  /*3110*/  DFMA R12, -R6, R16, 1 ;  /* 0x3ff00000060c742b */ /* 0x000fd00000000110 */
[----:B------:R-:W-:-:S08]  /*3120*/  DFMA R12, R16, R12, R16 ;  /* 0x0000000c100c722b */ /* 0x000fd00000000010 */
[----:B------:R-:W-:Y:S01]  /*3130*/  DMUL R12, R12, 8.11296384146066816958e+31 ;  /* 0x469000000c0c7828 */ /* 0x000fe20000000000 */
[----:B------:R-:W-:Y:S10]  /*3140*/  BRA `(.L_x_67) ;  /* 0x0000000000087947 */ /* 0x000ff40003800000 */
.L_x_66:
[----:B------:R-:W-:Y:S01]  /*3150*/  LOP3.LUT R13, R7, 0x80000, RZ, 0xfc, !PT ;  /* 0x00080000070d7812 */ /* 0x000fe200078efcff */
[----:B------:R-:W-:-:S07]  /*3160*/  IMAD.MOV.U32 R12, RZ, RZ, R6 ;  /* 0x000000ffff0c7224 */ /* 0x000fce00078e0006 */
.L_x_67:
[----:B------:R-:W-:Y:S05]  /*3170*/  BSYNC.RECONVERGENT B1 ;  /* 0x0000000000017941 */ /* 0x000fea0003800200 */
.L_x_65:
[----:B------:R-:W-:-:S04]  /*3180*/  IMAD.MOV.U32 R9, RZ, RZ, 0x0 ;  /* 0x00000000ff097424 */ /* 0x000fc800078e00ff */
[----:B------:R-:W-:Y:S05]  /*3190*/  RET.REL.NODEC R8 `(update_gates) ;  /* 0xffffffcc08987950 */ /* 0x000fea0003c3ffff */
        .weak           $__internal_3_$__cuda_sm20_div_rn_f64_full
        .type           $__internal_3_$__cuda_sm20_div_rn_f64_full,@function
        .size           $__internal_3_$__cuda_sm20_div_rn_f64_full,(.L_x_78 - $__internal_3_$__cuda_sm20_div_rn_f64_full)
$__internal_3_$__cuda_sm20_div_rn_f64_full:
[C---:B------:R-:W-:Y:S01]  /*31a0*/  FSETP.GEU.AND P0, PT, |R11|.reuse, 1.469367938527859385e-39, PT ;  /* 0x001000000b00780b */ /* 0x040fe20003f0e200 */
[----:B------:R-:W-:Y:S01]  /*31b0*/  IMAD.MOV.U32 R6, RZ, RZ, 0x1 ;  /* 0x00000001ff067424 */ /* 0x000fe200078e00ff */
[----:B------:R-:W-:Y:S01]  /*31c0*/  LOP3.LUT R12, R11, 0x800fffff, RZ, 0xc0, !PT ;  /* 0x800fffff0b0c7812 */ /* 0x000fe200078ec0ff */
[----:B------:R-:W-:Y:S01]  /*31d0*/  BSSY.RECONVERGENT B2, `(.L_x_69) ;  /* 0x0000054000027945 */ /* 0x000fe20003800200 */
[C---:B------:R-:W-:Y:S02]  /*31e0*/  FSETP.GEU.AND P2, PT, |R9|.reuse, 1.469367938527859385e-39, PT ;  /* 0x001000000900780b */ /* 0x040fe40003f4e200 */
[----:B------:R-:W-:Y:S01]  /*31f0*/  LOP3.LUT R13, R12, 0x3ff00000, RZ, 0xfc, !PT ;  /* 0x3ff000000c0d7812 */ /* 0x000fe200078efcff */
[----:B------:R-:W-:Y:S01]  /*3200*/  IMAD.MOV.U32 R12, RZ, RZ, R10 ;  /* 0x000000ffff0c7224 */ /* 0x000fe200078e000a */
[----:B------:R-:W-:Y:S02]  /*3210*/  LOP3.LUT R4, R9, 0x7ff00000, RZ, 0xc0, !PT ;  /* 0x7ff0000009047812 */ /* 0x000fe400078ec0ff */
[----:B------:R-:W-:-:S03]  /*3220*/  LOP3.LUT R5, R11, 0x7ff00000, RZ, 0xc0, !PT ;  /* 0x7ff000000b057812 */ /* 0x000fc600078ec0ff */
[----:B------:R-:W-:Y:S01]  /*3230*/  @!P0 DMUL R12, R10, 8.98846567431157953865e+307 ;  /* 0x7fe000000a0c8828 */ /* 0x000fe20000000000 */
[----:B------:R-:W-:-:S03]  /*3240*/  ISETP.GE.U32.AND P1, PT, R4, R5, PT ;  /* 0x000000050400720c */ /* 0x000fc60003f26070 */
[----:B------:R-:W-:Y:S01]  /*3250*/  @!P2 LOP3.LUT R3, R11, 0x7ff00000, RZ, 0xc0, !PT ;  /* 0x7ff000000b03a812 */ /* 0x000fe200078ec0ff */
[----:B------:R-:W-:Y:S01]  /*3260*/  @!P2 IMAD.MOV.U32 R32, RZ, RZ, RZ ;  /* 0x000000ffff20a224 */ /* 0x000fe200078e00ff */
[----:B------:R-:W0:Y:S02]  /*3270*/  MUFU.RCP64H R7, R13 ;  /* 0x0000000d00077308 */ /* 0x000e240000001800 */
[----:B------:R-:W-:Y:S01]  /*3280*/  @!P2 ISETP.GE.U32.AND P3, PT, R4, R3, PT ;  /* 0x000000030400a20c */ /* 0x000fe20003f66070 */
[----:B------:R-:W-:Y:S01]  /*3290*/  IMAD.MOV.U32 R3, RZ, RZ, 0x1ca00000 ;  /* 0x1ca00000ff037424 */ /* 0x000fe200078e00ff */
[----:B------:R-:W-:-:S04]  /*32a0*/  @!P0 LOP3.LUT R5, R13, 0x7ff00000, RZ, 0xc0, !PT ;  /* 0x7ff000000d058812 */ /* 0x000fc800078ec0ff */
[----:B------:R-:W-:Y:S01]  /*32b0*/  @!P2 SEL R29, R3, 0x63400000, !P3 ;  /* 0x63400000031da807 */ /* 0x000fe20005800000 */
[----:B0-----:R-:W-:-:S08]  /*32c0*/  DFMA R30, R6, -R12, 1 ;  /* 0x3ff00000061e742b */ /* 0x001fd0000000080c */
[----:B------:R-:W-:-:S08]  /*32d0*/  DFMA R30, R30, R30, R30 ;  /* 0x0000001e1e1e722b */ /* 0x000fd0000000001e */
[----:B------:R-:W-:Y:S01]  /*32e0*/  DFMA R30, R6, R30, R6 ;  /* 0x0000001e061e722b */ /* 0x000fe20000000006 */
[--C-:B------:R-:W-:Y:S02]  /*32f0*/  @!P2 LOP3.LUT R6, R29, 0x80000000, R9.reuse, 0xf8, !PT ;  /* 0x800000001d06a812 */ /* 0x100fe400078ef809 */
[----:B------:R-:W-:Y:S02]  /*3300*/  SEL R7, R3, 0x63400000, !P1 ;  /* 0x6340000003077807 */ /* 0x000fe40004800000 */
[----:B------:R-:W-:Y:S01]  /*3310*/  @!P2 LOP3.LUT R33, R6, 0x100000, RZ, 0xfc, !PT ;  /* 0x001000000621a812 */ /* 0x000fe200078efcff */
[----:B------:R-:W-:Y:S01]  /*3320*/  IMAD.MOV.U32 R6, RZ, RZ, R8 ;  /* 0x000000ffff067224 */ /* 0x000fe200078e0008 */
[----:B------:R-:W-:Y:S01]  /*3330*/  LOP3.LUT R7, R7, 0x800fffff, R9, 0xf8, !PT ;  /* 0x800fffff07077812 */ /* 0x000fe200078ef809 */
[----:B------:R-:W-:-:S05]  /*3340*/  DFMA R28, R30, -R12, 1 ;  /* 0x3ff000001e1c742b */ /* 0x000fca000000080c */
[----:B------:R-:W-:-:S03]  /*3350*/  @!P2 DFMA R6, R6, 2, -R32 ;  /* 0x400000000606a82b */ /* 0x000fc60000000820 */
[----:B------:R-:W-:-:S07]  /*3360*/  DFMA R30, R30, R28, R30 ;  /* 0x0000001c1e1e722b */ /* 0x000fce000000001e */
[----:B------:R-:W-:Y:S01]  /*3370*/  @!P2 LOP3.LUT R4, R7, 0x7ff00000, RZ, 0xc0, !PT ;  /* 0x7ff000000704a812 */ /* 0x000fe200078ec0ff */
[----:B------:R-:W-:-:S04]  /*3380*/  DMUL R32, R30, R6 ;  /* 0x000000061e207228 */ /* 0x000fc80000000000 */
[----:B------:R-:W-:-:S04]  /*3390*/  VIADD R28, R4, 0xffffffff ;  /* 0xffffffff041c7836 */ /* 0x000fc80000000000 */
[----:B------:R-:W-:Y:S01]  /*33a0*/  DFMA R34, R32, -R12, R6 ;  /* 0x8000000c2022722b */ /* 0x000fe20000000006 */
[----:B------:R-:W-:Y:S02]  /*33b0*/  ISETP.GT.U32.AND P0, PT, R28, 0x7feffffe, PT ;  /* 0x7feffffe1c00780c */ /* 0x000fe40003f04070 */
[----:B------:R-:W-:-:S04]  /*33c0*/  IADD3 R28, PT, PT, R5, -0x1, RZ ;  /* 0xffffffff051c7810 */ /* 0x000fc80007ffe0ff */
[----:B------:R-:W-:Y:S01]  /*33d0*/  ISETP.GT.U32.OR P0, PT, R28, 0x7feffffe, P0 ;  /* 0x7feffffe1c00780c */ /* 0x000fe20000704470 */
[----:B------:R-:W-:-:S12]  /*33e0*/  DFMA R28, R30, R34, R32 ;  /* 0x000000221e1c722b */ /* 0x000fd80000000020 */
[----:B------:R-:W-:Y:S05]  /*33f0*/  @P0 BRA `(.L_x_70) ;  /* 0x0000000000700947 */ /* 0x000fea0003800000 */
[----:B------:R-:W-:Y:S02]  /*3400*/  LOP3.LUT R8, R9, 0x7ff00000, RZ, 0xc0, !PT ;  /* 0x7ff0000009087812 */ /* 0x000fe400078ec0ff */
        /* <DEDUP_REMOVED lines=11> */
[----:B------:R-:W-:-:S06]  /*34c0*/  DFMA R6, R28, -R12, R6 ;  /* 0x8000000c1c06722b */ /* 0x000fcc0000000006 */
[----:B------:R-:W-:-:S04]  /*34d0*/  IMAD.MOV.U32 R6, RZ, RZ, RZ ;  /* 0x000000ffff067224 */ /* 0x000fc800078e00ff */
[C---:B------:R-:W-:Y:S02]  /*34e0*/  FSETP.NEU.AND P0, PT, R7.reuse, RZ, PT ;  /* 0x000000ff0700720b */ /* 0x040fe40003f0d000 */
[----:B------:R-:W-:-:S04]  /*34f0*/  LOP3.LUT R10, R7, 0x80000000, R11, 0x48, !PT ;  /* 0x80000000070a7812 */ /* 0x000fc800078e480b */
[----:B------:R-:W-:-:S07]  /*3500*/  LOP3.LUT R7, R10, R5, RZ, 0xfc, !PT ;  /* 0x000000050a077212 */ /* 0x000fce00078efcff */
[----:B------:R-:W-:Y:S05]  /*3510*/  @!P0 BRA `(.L_x_71) ;  /* 0x00000000007c8947 */ /* 0x000fea0003800000 */
[----:B------:R-:W-:Y:S01]  /*3520*/  IMAD.MOV R5, RZ, RZ, -R3 ;  /* 0x000000ffff057224 */ /* 0x000fe200078e0a03 */
[----:B------:R-:W-:Y:S01]  /*3530*/  IADD3 R3, PT, PT, -R3, -0x43300000, RZ ;  /* 0xbcd0000003037810 */ /* 0x000fe20007ffe1ff */
[----:B------:R-:W-:-:S06]  /*3540*/  IMAD.MOV.U32 R4, RZ, RZ, RZ ;  /* 0x000000ffff047224 */ /* 0x000fcc00078e00ff */
[----:B------:R-:W-:Y:S02]  /*3550*/  DFMA R4, R30, -R4, R28 ;  /* 0x800000041e04722b */ /* 0x000fe4000000001c */
[----:B------:R-:W-:-:S08]  /*3560*/  DMUL.RP R28, R28, R6 ;  /* 0x000000061c1c7228 */ /* 0x000fd00000008000 */
[----:B------:R-:W-:Y:S02]  /*3570*/  FSETP.NEU.AND P0, PT, |R5|, R3, PT ;  /* 0x000000030500720b */ /* 0x000fe40003f0d200 */
[----:B------:R-:W-:Y:S02]  /*3580*/  LOP3.LUT R3, R29, R10, RZ, 0x3c, !PT ;  /* 0x0000000a1d037212 */ /* 0x000fe400078e3cff */
[----:B------:R-:W-:Y:S02]  /*3590*/  FSEL R30, R28, R30, !P0 ;  /* 0x0000001e1c1e7208 */ /* 0x000fe40004000000 */
[----:B------:R-:W-:Y:S01]  /*35a0*/  FSEL R31, R3, R31, !P0 ;  /* 0x0000001f031f7208 */ /* 0x000fe20004000000 */
[----:B------:R-:W-:Y:S06]  /*35b0*/  BRA `(.L_x_71) ;  /* 0x0000000000547947 */ /* 0x000fec0003800000 */
.L_x_70:
[----:B------:R-:W-:-:S14]  /*35c0*/  DSETP.NAN.AND P0, PT, R8, R8, PT ;  /* 0x000000080800722a */ /* 0x000fdc0003f08000 */
[----:B------:R-:W-:Y:S05]  /*35d0*/  @P0 BRA `(.L_x_72) ;  /* 0x0000000000440947 */ /* 0x000fea0003800000 */
[----:B------:R-:W-:-:S14]  /*35e0*/  DSETP.NAN.AND P0, PT, R10, R10, PT ;  /* 0x0000000a0a00722a */ /* 0x000fdc0003f08000 */
[----:B------:R-:W-:Y:S05]  /*35f0*/  @P0 BRA `(.L_x_73) ;  /* 0x0000000000300947 */ /* 0x000fea0003800000 */
[----:B------:R-:W-:Y:S01]  /*3600*/  ISETP.NE.AND P0, PT, R4, R5, PT ;  /* 0x000000050400720c */ /* 0x000fe20003f05270 */
[----:B------:R-:W-:Y:S01]  /*3610*/  IMAD.MOV.U32 R30, RZ, RZ, 0x0 ;  /* 0x00000000ff1e7424 */ /* 0x000fe200078e00ff */
[----:B------:R-:W-:-:S11]  /*3620*/  MOV R31, 0xfff80000 ;  /* 0xfff80000001f7802 */ /* 0x000fd60000000f00 */
        /* <DEDUP_REMOVED lines=9> */
.L_x_73:
[----:B------:R-:W-:Y:S01]  /*36c0*/  LOP3.LUT R31, R11, 0x80000, RZ, 0xfc, !PT ;  /* 0x000800000b1f7812 */ /* 0x000fe200078efcff */
[----:B------:R-:W-:Y:S01]  /*36d0*/  IMAD.MOV.U32 R30, RZ, RZ, R10 ;  /* 0x000000ffff1e7224 */ /* 0x000fe200078e000a */
[----:B------:R-:W-:Y:S06]  /*36e0*/  BRA `(.L_x_71) ;  /* 0x0000000000087947 */ /* 0x000fec0003800000 */
.L_x_72:
[----:B------:R-:W-:Y:S01]  /*36f0*/  LOP3.LUT R31, R9, 0x80000, RZ, 0xfc, !PT ;  /* 0x00080000091f7812 */ /* 0x000fe200078efcff */
[----:B------:R-:W-:-:S07]  /*3700*/  IMAD.MOV.U32 R30, RZ, RZ, R8 ;  /* 0x000000ffff1e7224 */ /* 0x000fce00078e0008 */
.L_x_71:
[----:B------:R-:W-:Y:S05]  /*3710*/  BSYNC.RECONVERGENT B2 ;  /* 0x0000000000027941 */ /* 0x000fea0003800200 */
.L_x_69:
[----:B------:R-:W-:-:S04]  /*3720*/  IMAD.MOV.U32 R3, RZ, RZ, 0x0 ;  /* 0x00000000ff037424 */ /* 0x000fc800078e00ff */
[----:B------:R-:W-:Y:S05]  /*3730*/  RET.REL.NODEC R2 `(update_gates) ;  /* 0xffffffc802307950 */ /* 0x000fea0003c3ffff */
.L_x_74:
        /* <DEDUP_REMOVED lines=12> */
.L_x_78:


//--------------------- .nv.shared.reserved.0     --------------------------
	.section	.nv.shared.reserved.0,"aw",@nobits
	.weak		__nv_reservedSMEM_offset_0_alias
	.size		__nv_reservedSMEM_offset_0_alias, 0, 64
	.other		__nv_reservedSMEM_offset_0_alias,@"STO_CUDA_RESERVED_SHARED STV_DEFAULT"
__nv_reservedSMEM_offset_0_alias:
	.zero		0
	.zero		64


//--------------------- .nv.constant0.compute_synaptic_currents --------------------------
	.section	.nv.constant0.compute_synaptic_currents,"a",@progbits
	.sectionflags	@""
	.align	4
.nv.constant0.compute_synaptic_currents:
	.zero		976


//--------------------- .nv.constant0.compute_axial_currents --------------------------
	.section	.nv.constant0.compute_axial_currents,"a",@progbits
	.sectionflags	@""
	.align	4
.nv.constant0.compute_axial_currents:
	.zero		936


//--------------------- .nv.constant0.update_voltage --------------------------
	.section	.nv.constant0.update_voltage,"a",@progbits
	.sectionflags	@""
	.align	4
.nv.constant0.update_voltage:
	.zero		1060


//--------------------- .nv.constant0.update_gates --------------------------
	.section	.nv.constant0.update_gates,"a",@progbits
	.sectionflags	@""
	.align	4
.nv.constant0.update_gates:
	.zero		944


//--------------------- SYMBOLS --------------------------

	.type		.nv.reservedSmem.offset0,@object
	.size		.nv.reservedSmem.offset0,0x4
